//
// Generated by NVIDIA NVVM Compiler
//
// Compiler Build ID: CL-36424714
// Cuda compilation tools, release 13.0, V13.0.88
// Based on NVVM 20.0.0
//

.version 9.0
.target sm_100
.address_size 64

	// .globl	_Z22cu_gs_normalize_kernelPK7double2jPS_
.func  (.param .align 16 .b8 func_retval0[16]) __internal_trig_reduction_slowpathd
(
	.param .b64 __internal_trig_reduction_slowpathd_param_0
)
;
.func  (.param .b64 func_retval0) __internal_accurate_pow
(
	.param .b64 __internal_accurate_pow_param_0,
	.param .b64 __internal_accurate_pow_param_1
)
;
.global .align 8 .b8 __cudart_i2opi_d[144] = {8, 93, 141, 31, 177, 95, 251, 107, 234, 146, 82, 138, 247, 57, 7, 61, 123, 241, 229, 235, 199, 186, 39, 117, 45, 234, 95, 158, 102, 63, 70, 79, 183, 9, 203, 39, 207, 126, 54, 109, 31, 109, 10, 90, 139, 17, 47, 239, 15, 152, 5, 222, 255, 151, 248, 31, 59, 40, 249, 189, 139, 95, 132, 156, 244, 57, 83, 131, 57, 214, 145, 57, 65, 126, 95, 180, 38, 112, 156, 233, 132, 68, 187, 46, 245, 53, 130, 232, 62, 167, 41, 177, 28, 235, 29, 254, 28, 146, 209, 9, 234, 46, 73, 6, 224, 210, 77, 66, 58, 110, 36, 183, 97, 197, 187, 222, 171, 99, 81, 254, 65, 144, 67, 60, 153, 149, 98, 219, 192, 221, 52, 245, 209, 87, 39, 252, 41, 21, 68, 78, 110, 131, 249, 162};
.global .align 16 .b8 __cudart_sin_cos_coeffs[128] = {70, 210, 176, 44, 241, 229, 90, 190, 146, 227, 172, 105, 227, 29, 199, 62, 161, 98, 219, 25, 160, 1, 42, 191, 24, 8, 17, 17, 17, 17, 129, 63, 84, 85, 85, 85, 85, 85, 197, 191, 0, 0, 0, 0, 0, 0, 0, 0, 0, 0, 0, 0, 0, 0, 0, 0, 100, 129, 253, 32, 131, 255, 168, 189, 40, 133, 239, 193, 167, 238, 33, 62, 217, 230, 6, 142, 79, 126, 146, 190, 233, 188, 221, 25, 160, 1, 250, 62, 71, 93, 193, 22, 108, 193, 86, 191, 81, 85, 85, 85, 85, 85, 165, 63, 0, 0, 0, 0, 0, 0, 224, 191, 0, 0, 0, 0, 0, 0, 240, 63};

.visible .entry _Z22cu_gs_normalize_kernelPK7double2jPS_(
	.param .u64 .ptr .align 1 _Z22cu_gs_normalize_kernelPK7double2jPS__param_0,
	.param .u32 _Z22cu_gs_normalize_kernelPK7double2jPS__param_1,
	.param .u64 .ptr .align 1 _Z22cu_gs_normalize_kernelPK7double2jPS__param_2
)
{
	.reg .pred 	%p<2>;
	.reg .b32 	%r<6>;
	.reg .b64 	%rd<8>;
	.reg .b64 	%fd<11>;

	ld.param.u64 	%rd1, [_Z22cu_gs_normalize_kernelPK7double2jPS__param_0];
	ld.param.u32 	%r2, [_Z22cu_gs_normalize_kernelPK7double2jPS__param_1];
	ld.param.u64 	%rd2, [_Z22cu_gs_normalize_kernelPK7double2jPS__param_2];
	mov.u32 	%r3, %ntid.x;
	mov.u32 	%r4, %ctaid.x;
	mov.u32 	%r5, %tid.x;
	mad.lo.s32 	%r1, %r3, %r4, %r5;
	setp.ge.u32 	%p1, %r1, %r2;
	@%p1 bra 	$L__BB0_2;
	cvta.to.global.u64 	%rd3, %rd2;
	cvta.to.global.u64 	%rd4, %rd1;
	mul.wide.u32 	%rd5, %r1, 16;
	add.s64 	%rd6, %rd3, %rd5;
	ld.global.v2.f64 	{%fd1, %fd2}, [%rd6];
	mul.f64 	%fd3, %fd2, %fd2;
	fma.rn.f64 	%fd4, %fd1, %fd1, %fd3;
	sqrt.rn.f64 	%fd5, %fd4;
	div.rn.f64 	%fd6, %fd1, %fd5;
	div.rn.f64 	%fd7, %fd2, %fd5;
	add.s64 	%rd7, %rd4, %rd5;
	ld.global.f64 	%fd8, [%rd7];
	mul.f64 	%fd9, %fd8, %fd6;
	mul.f64 	%fd10, %fd8, %fd7;
	st.global.v2.f64 	[%rd6], {%fd9, %fd10};
$L__BB0_2:
	ret;

}
	// .globl	_Z25cu_gspat_normalize_kernelPK7double2S1_jPS_
.visible .entry _Z25cu_gspat_normalize_kernelPK7double2S1_jPS_(
	.param .u64 .ptr .align 1 _Z25cu_gspat_normalize_kernelPK7double2S1_jPS__param_0,
	.param .u64 .ptr .align 1 _Z25cu_gspat_normalize_kernelPK7double2S1_jPS__param_1,
	.param .u32 _Z25cu_gspat_normalize_kernelPK7double2S1_jPS__param_2,
	.param .u64 .ptr .align 1 _Z25cu_gspat_normalize_kernelPK7double2S1_jPS__param_3
)
{
	.reg .pred 	%p<2>;
	.reg .b32 	%r<6>;
	.reg .b64 	%rd<11>;
	.reg .b64 	%fd<11>;

	ld.param.u64 	%rd1, [_Z25cu_gspat_normalize_kernelPK7double2S1_jPS__param_0];
	ld.param.u64 	%rd2, [_Z25cu_gspat_normalize_kernelPK7double2S1_jPS__param_1];
	ld.param.u32 	%r2, [_Z25cu_gspat_normalize_kernelPK7double2S1_jPS__param_2];
	ld.param.u64 	%rd3, [_Z25cu_gspat_normalize_kernelPK7double2S1_jPS__param_3];
	mov.u32 	%r3, %ntid.x;
	mov.u32 	%r4, %ctaid.x;
	mov.u32 	%r5, %tid.x;
	mad.lo.s32 	%r1, %r3, %r4, %r5;
	setp.ge.u32 	%p1, %r1, %r2;
	@%p1 bra 	$L__BB1_2;
	cvta.to.global.u64 	%rd4, %rd2;
	cvta.to.global.u64 	%rd5, %rd1;
	cvta.to.global.u64 	%rd6, %rd3;
	mul.wide.u32 	%rd7, %r1, 16;
	add.s64 	%rd8, %rd4, %rd7;
	ld.global.v2.f64 	{%fd1, %fd2}, [%rd8];
	mul.f64 	%fd3, %fd2, %fd2;
	fma.rn.f64 	%fd4, %fd1, %fd1, %fd3;
	sqrt.rn.f64 	%fd5, %fd4;
	div.rn.f64 	%fd6, %fd1, %fd5;
	div.rn.f64 	%fd7, %fd2, %fd5;
	add.s64 	%rd9, %rd5, %rd7;
	ld.global.f64 	%fd8, [%rd9];
	mul.f64 	%fd9, %fd8, %fd6;
	mul.f64 	%fd10, %fd8, %fd7;
	add.s64 	%rd10, %rd6, %rd7;
	st.global.v2.f64 	[%rd10], {%fd9, %fd10};
$L__BB1_2:
	ret;

}
	// .globl	_Z26cu_gspat_normalize2_kernelPK7double2S1_jPS_
.visible .entry _Z26cu_gspat_normalize2_kernelPK7double2S1_jPS_(
	.param .u64 .ptr .align 1 _Z26cu_gspat_normalize2_kernelPK7double2S1_jPS__param_0,
	.param .u64 .ptr .align 1 _Z26cu_gspat_normalize2_kernelPK7double2S1_jPS__param_1,
	.param .u32 _Z26cu_gspat_normalize2_kernelPK7double2S1_jPS__param_2,
	.param .u64 .ptr .align 1 _Z26cu_gspat_normalize2_kernelPK7double2S1_jPS__param_3
)
{
	.reg .pred 	%p<2>;
	.reg .b32 	%r<6>;
	.reg .b64 	%rd<11>;
	.reg .b64 	%fd<11>;

	ld.param.u64 	%rd1, [_Z26cu_gspat_normalize2_kernelPK7double2S1_jPS__param_0];
	ld.param.u64 	%rd2, [_Z26cu_gspat_normalize2_kernelPK7double2S1_jPS__param_1];
	ld.param.u32 	%r2, [_Z26cu_gspat_normalize2_kernelPK7double2S1_jPS__param_2];
	ld.param.u64 	%rd3, [_Z26cu_gspat_normalize2_kernelPK7double2S1_jPS__param_3];
	mov.u32 	%r3, %ntid.x;
	mov.u32 	%r4, %ctaid.x;
	mov.u32 	%r5, %tid.x;
	mad.lo.s32 	%r1, %r3, %r4, %r5;
	setp.ge.u32 	%p1, %r1, %r2;
	@%p1 bra 	$L__BB2_2;
	cvta.to.global.u64 	%rd4, %rd2;
	cvta.to.global.u64 	%rd5, %rd1;
	cvta.to.global.u64 	%rd6, %rd3;
	mul.wide.u32 	%rd7, %r1, 16;
	add.s64 	%rd8, %rd4, %rd7;
	ld.global.v2.f64 	{%fd1, %fd2}, [%rd8];
	mul.f64 	%fd3, %fd2, %fd2;
	fma.rn.f64 	%fd4, %fd1, %fd1, %fd3;
	div.rn.f64 	%fd5, %fd1, %fd4;
	div.rn.f64 	%fd6, %fd2, %fd4;
	add.s64 	%rd9, %rd5, %rd7;
	ld.global.f64 	%fd7, [%rd9];
	mul.f64 	%fd8, %fd7, %fd7;
	mul.f64 	%fd9, %fd8, %fd5;
	mul.f64 	%fd10, %fd8, %fd6;
	add.s64 	%rd10, %rd6, %rd7;
	st.global.v2.f64 	[%rd10], {%fd9, %fd10};
$L__BB2_2:
	ret;

}
	// .globl	_Z19get_diagonal_kernelPK7double2jjPS_
.visible .entry _Z19get_diagonal_kernelPK7double2jjPS_(
	.param .u64 .ptr .align 1 _Z19get_diagonal_kernelPK7double2jjPS__param_0,
	.param .u32 _Z19get_diagonal_kernelPK7double2jjPS__param_1,
	.param .u32 _Z19get_diagonal_kernelPK7double2jjPS__param_2,
	.param .u64 .ptr .align 1 _Z19get_diagonal_kernelPK7double2jjPS__param_3
)
{
	.reg .pred 	%p<6>;
	.reg .b32 	%r<12>;
	.reg .b64 	%rd<9>;
	.reg .b64 	%fd<3>;

	ld.param.u64 	%rd1, [_Z19get_diagonal_kernelPK7double2jjPS__param_0];
	ld.param.u32 	%r2, [_Z19get_diagonal_kernelPK7double2jjPS__param_1];
	ld.param.u32 	%r3, [_Z19get_diagonal_kernelPK7double2jjPS__param_2];
	ld.param.u64 	%rd2, [_Z19get_diagonal_kernelPK7double2jjPS__param_3];
	mov.u32 	%r4, %ctaid.x;
	mov.u32 	%r5, %ntid.x;
	mov.u32 	%r6, %tid.x;
	mad.lo.s32 	%r1, %r4, %r5, %r6;
	mov.u32 	%r7, %ctaid.y;
	mov.u32 	%r8, %ntid.y;
	mov.u32 	%r9, %tid.y;
	mad.lo.s32 	%r10, %r7, %r8, %r9;
	setp.ge.u32 	%p1, %r1, %r3;
	setp.ge.u32 	%p2, %r10, %r2;
	or.pred  	%p3, %p2, %p1;
	setp.ne.s32 	%p4, %r1, %r10;
	or.pred  	%p5, %p4, %p3;
	@%p5 bra 	$L__BB3_2;
	cvta.to.global.u64 	%rd3, %rd1;
	cvta.to.global.u64 	%rd4, %rd2;
	mad.lo.s32 	%r11, %r2, %r1, %r1;
	mul.wide.u32 	%rd5, %r1, 16;
	add.s64 	%rd6, %rd4, %rd5;
	mul.wide.u32 	%rd7, %r11, 16;
	add.s64 	%rd8, %rd3, %rd7;
	ld.global.v2.f64 	{%fd1, %fd2}, [%rd8];
	st.global.v2.f64 	[%rd6], {%fd1, %fd2};
$L__BB3_2:
	ret;

}
	// .globl	_Z19get_diagonal_kernelPKdjjPd
.visible .entry _Z19get_diagonal_kernelPKdjjPd(
	.param .u64 .ptr .align 1 _Z19get_diagonal_kernelPKdjjPd_param_0,
	.param .u32 _Z19get_diagonal_kernelPKdjjPd_param_1,
	.param .u32 _Z19get_diagonal_kernelPKdjjPd_param_2,
	.param .u64 .ptr .align 1 _Z19get_diagonal_kernelPKdjjPd_param_3
)
{
	.reg .pred 	%p<6>;
	.reg .b32 	%r<12>;
	.reg .b64 	%rd<9>;
	.reg .b64 	%fd<2>;

	ld.param.u64 	%rd1, [_Z19get_diagonal_kernelPKdjjPd_param_0];
	ld.param.u32 	%r2, [_Z19get_diagonal_kernelPKdjjPd_param_1];
	ld.param.u32 	%r3, [_Z19get_diagonal_kernelPKdjjPd_param_2];
	ld.param.u64 	%rd2, [_Z19get_diagonal_kernelPKdjjPd_param_3];
	mov.u32 	%r4, %ctaid.x;
	mov.u32 	%r5, %ntid.x;
	mov.u32 	%r6, %tid.x;
	mad.lo.s32 	%r1, %r4, %r5, %r6;
	mov.u32 	%r7, %ctaid.y;
	mov.u32 	%r8, %ntid.y;
	mov.u32 	%r9, %tid.y;
	mad.lo.s32 	%r10, %r7, %r8, %r9;
	setp.ge.u32 	%p1, %r1, %r3;
	setp.ge.u32 	%p2, %r10, %r2;
	or.pred  	%p3, %p2, %p1;
	setp.ne.s32 	%p4, %r1, %r10;
	or.pred  	%p5, %p4, %p3;
	@%p5 bra 	$L__BB4_2;
	cvta.to.global.u64 	%rd3, %rd1;
	cvta.to.global.u64 	%rd4, %rd2;
	mad.lo.s32 	%r11, %r2, %r1, %r1;
	mul.wide.u32 	%rd5, %r11, 8;
	add.s64 	%rd6, %rd3, %rd5;
	ld.global.f64 	%fd1, [%rd6];
	mul.wide.u32 	%rd7, %r1, 8;
	add.s64 	%rd8, %rd4, %rd7;
	st.global.f64 	[%rd8], %fd1;
$L__BB4_2:
	ret;

}
	// .globl	_Z21set_diagonal_kernel_cPK7double2jPS_
.visible .entry _Z21set_diagonal_kernel_cPK7double2jPS_(
	.param .u64 .ptr .align 1 _Z21set_diagonal_kernel_cPK7double2jPS__param_0,
	.param .u32 _Z21set_diagonal_kernel_cPK7double2jPS__param_1,
	.param .u64 .ptr .align 1 _Z21set_diagonal_kernel_cPK7double2jPS__param_2
)
{
	.reg .pred 	%p<2>;
	.reg .b32 	%r<7>;
	.reg .b64 	%rd<9>;
	.reg .b64 	%fd<3>;

	ld.param.u64 	%rd1, [_Z21set_diagonal_kernel_cPK7double2jPS__param_0];
	ld.param.u32 	%r2, [_Z21set_diagonal_kernel_cPK7double2jPS__param_1];
	ld.param.u64 	%rd2, [_Z21set_diagonal_kernel_cPK7double2jPS__param_2];
	mov.u32 	%r3, %ctaid.x;
	mov.u32 	%r4, %ntid.x;
	mov.u32 	%r5, %tid.x;
	mad.lo.s32 	%r1, %r3, %r4, %r5;
	setp.ge.u32 	%p1, %r1, %r2;
	@%p1 bra 	$L__BB5_2;
	cvta.to.global.u64 	%rd3, %rd1;
	cvta.to.global.u64 	%rd4, %rd2;
	mad.lo.s32 	%r6, %r2, %r1, %r1;
	mul.wide.u32 	%rd5, %r6, 16;
	add.s64 	%rd6, %rd4, %rd5;
	mul.wide.u32 	%rd7, %r1, 16;
	add.s64 	%rd8, %rd3, %rd7;
	ld.global.v2.f64 	{%fd1, %fd2}, [%rd8];
	st.global.v2.f64 	[%rd6], {%fd1, %fd2};
$L__BB5_2:
	ret;

}
	// .globl	_Z19set_diagonal_kernelPKdjPd
.visible .entry _Z19set_diagonal_kernelPKdjPd(
	.param .u64 .ptr .align 1 _Z19set_diagonal_kernelPKdjPd_param_0,
	.param .u32 _Z19set_diagonal_kernelPKdjPd_param_1,
	.param .u64 .ptr .align 1 _Z19set_diagonal_kernelPKdjPd_param_2
)
{
	.reg .pred 	%p<2>;
	.reg .b32 	%r<7>;
	.reg .b64 	%rd<9>;
	.reg .b64 	%fd<2>;

	ld.param.u64 	%rd1, [_Z19set_diagonal_kernelPKdjPd_param_0];
	ld.param.u32 	%r2, [_Z19set_diagonal_kernelPKdjPd_param_1];
	ld.param.u64 	%rd2, [_Z19set_diagonal_kernelPKdjPd_param_2];
	mov.u32 	%r3, %ctaid.x;
	mov.u32 	%r4, %ntid.x;
	mov.u32 	%r5, %tid.x;
	mad.lo.s32 	%r1, %r3, %r4, %r5;
	setp.ge.u32 	%p1, %r1, %r2;
	@%p1 bra 	$L__BB6_2;
	cvta.to.global.u64 	%rd3, %rd1;
	cvta.to.global.u64 	%rd4, %rd2;
	mad.lo.s32 	%r6, %r2, %r1, %r1;
	mul.wide.u32 	%rd5, %r1, 8;
	add.s64 	%rd6, %rd3, %rd5;
	ld.global.f64 	%fd1, [%rd6];
	mul.wide.u32 	%rd7, %r6, 8;
	add.s64 	%rd8, %rd4, %rd7;
	st.global.f64 	[%rd8], %fd1;
$L__BB6_2:
	ret;

}
	// .globl	_Z17reciprocal_kernelPK7double2jjPS_
.visible .entry _Z17reciprocal_kernelPK7double2jjPS_(
	.param .u64 .ptr .align 1 _Z17reciprocal_kernelPK7double2jjPS__param_0,
	.param .u32 _Z17reciprocal_kernelPK7double2jjPS__param_1,
	.param .u32 _Z17reciprocal_kernelPK7double2jjPS__param_2,
	.param .u64 .ptr .align 1 _Z17reciprocal_kernelPK7double2jjPS__param_3
)
{
	.reg .pred 	%p<4>;
	.reg .b32 	%r<14>;
	.reg .b64 	%rd<8>;
	.reg .b64 	%fd<8>;

	ld.param.u64 	%rd1, [_Z17reciprocal_kernelPK7double2jjPS__param_0];
	ld.param.u32 	%r4, [_Z17reciprocal_kernelPK7double2jjPS__param_1];
	ld.param.u32 	%r5, [_Z17reciprocal_kernelPK7double2jjPS__param_2];
	ld.param.u64 	%rd2, [_Z17reciprocal_kernelPK7double2jjPS__param_3];
	mov.u32 	%r6, %ctaid.x;
	mov.u32 	%r7, %ntid.x;
	mov.u32 	%r8, %tid.x;
	mad.lo.s32 	%r1, %r6, %r7, %r8;
	mov.u32 	%r9, %ctaid.y;
	mov.u32 	%r10, %ntid.y;
	mov.u32 	%r11, %tid.y;
	mad.lo.s32 	%r12, %r9, %r10, %r11;
	setp.ge.u32 	%p1, %r1, %r5;
	setp.ge.u32 	%p2, %r12, %r4;
	or.pred  	%p3, %p1, %p2;
	@%p3 bra 	$L__BB7_2;
	cvta.to.global.u64 	%rd3, %rd1;
	cvta.to.global.u64 	%rd4, %rd2;
	mad.lo.s32 	%r13, %r4, %r1, %r12;
	mul.wide.u32 	%rd5, %r13, 16;
	add.s64 	%rd6, %rd3, %rd5;
	ld.global.v2.f64 	{%fd1, %fd2}, [%rd6];
	mul.f64 	%fd3, %fd2, %fd2;
	fma.rn.f64 	%fd4, %fd1, %fd1, %fd3;
	div.rn.f64 	%fd5, %fd1, %fd4;
	neg.f64 	%fd6, %fd2;
	div.rn.f64 	%fd7, %fd6, %fd4;
	add.s64 	%rd7, %rd4, %rd5;
	st.global.v2.f64 	[%rd7], {%fd5, %fd7};
$L__BB7_2:
	ret;

}
	// .globl	_Z23hadamard_product_kernelPK7double2S1_jjPS_
.visible .entry _Z23hadamard_product_kernelPK7double2S1_jjPS_(
	.param .u64 .ptr .align 1 _Z23hadamard_product_kernelPK7double2S1_jjPS__param_0,
	.param .u64 .ptr .align 1 _Z23hadamard_product_kernelPK7double2S1_jjPS__param_1,
	.param .u32 _Z23hadamard_product_kernelPK7double2S1_jjPS__param_2,
	.param .u32 _Z23hadamard_product_kernelPK7double2S1_jjPS__param_3,
	.param .u64 .ptr .align 1 _Z23hadamard_product_kernelPK7double2S1_jjPS__param_4
)
{
	.reg .pred 	%p<4>;
	.reg .b32 	%r<14>;
	.reg .b64 	%rd<11>;
	.reg .b64 	%fd<10>;

	ld.param.u64 	%rd1, [_Z23hadamard_product_kernelPK7double2S1_jjPS__param_0];
	ld.param.u64 	%rd2, [_Z23hadamard_product_kernelPK7double2S1_jjPS__param_1];
	ld.param.u32 	%r4, [_Z23hadamard_product_kernelPK7double2S1_jjPS__param_2];
	ld.param.u32 	%r5, [_Z23hadamard_product_kernelPK7double2S1_jjPS__param_3];
	ld.param.u64 	%rd3, [_Z23hadamard_product_kernelPK7double2S1_jjPS__param_4];
	mov.u32 	%r6, %ctaid.x;
	mov.u32 	%r7, %ntid.x;
	mov.u32 	%r8, %tid.x;
	mad.lo.s32 	%r1, %r6, %r7, %r8;
	mov.u32 	%r9, %ctaid.y;
	mov.u32 	%r10, %ntid.y;
	mov.u32 	%r11, %tid.y;
	mad.lo.s32 	%r12, %r9, %r10, %r11;
	setp.ge.u32 	%p1, %r1, %r5;
	setp.ge.u32 	%p2, %r12, %r4;
	or.pred  	%p3, %p1, %p2;
	@%p3 bra 	$L__BB8_2;
	cvta.to.global.u64 	%rd4, %rd1;
	cvta.to.global.u64 	%rd5, %rd2;
	cvta.to.global.u64 	%rd6, %rd3;
	mad.lo.s32 	%r13, %r4, %r1, %r12;
	mul.wide.u32 	%rd7, %r13, 16;
	add.s64 	%rd8, %rd4, %rd7;
	ld.global.v2.f64 	{%fd1, %fd2}, [%rd8];
	add.s64 	%rd9, %rd5, %rd7;
	ld.global.v2.f64 	{%fd3, %fd4}, [%rd9];
	mul.f64 	%fd5, %fd1, %fd3;
	mul.f64 	%fd6, %fd2, %fd4;
	sub.f64 	%fd7, %fd5, %fd6;
	mul.f64 	%fd8, %fd1, %fd4;
	fma.rn.f64 	%fd9, %fd2, %fd3, %fd8;
	add.s64 	%rd10, %rd6, %rd7;
	st.global.v2.f64 	[%rd10], {%fd7, %fd9};
$L__BB8_2:
	ret;

}
	// .globl	_Z10abs_kernelPK7double2jjPd
.visible .entry _Z10abs_kernelPK7double2jjPd(
	.param .u64 .ptr .align 1 _Z10abs_kernelPK7double2jjPd_param_0,
	.param .u32 _Z10abs_kernelPK7double2jjPd_param_1,
	.param .u32 _Z10abs_kernelPK7double2jjPd_param_2,
	.param .u64 .ptr .align 1 _Z10abs_kernelPK7double2jjPd_param_3
)
{
	.reg .pred 	%p<4>;
	.reg .b32 	%r<14>;
	.reg .b64 	%rd<9>;
	.reg .b64 	%fd<6>;

	ld.param.u64 	%rd1, [_Z10abs_kernelPK7double2jjPd_param_0];
	ld.param.u32 	%r4, [_Z10abs_kernelPK7double2jjPd_param_1];
	ld.param.u32 	%r5, [_Z10abs_kernelPK7double2jjPd_param_2];
	ld.param.u64 	%rd2, [_Z10abs_kernelPK7double2jjPd_param_3];
	mov.u32 	%r6, %ctaid.x;
	mov.u32 	%r7, %ntid.x;
	mov.u32 	%r8, %tid.x;
	mad.lo.s32 	%r1, %r6, %r7, %r8;
	mov.u32 	%r9, %ctaid.y;
	mov.u32 	%r10, %ntid.y;
	mov.u32 	%r11, %tid.y;
	mad.lo.s32 	%r12, %r9, %r10, %r11;
	setp.ge.u32 	%p1, %r1, %r5;
	setp.ge.u32 	%p2, %r12, %r4;
	or.pred  	%p3, %p1, %p2;
	@%p3 bra 	$L__BB9_2;
	cvta.to.global.u64 	%rd3, %rd1;
	cvta.to.global.u64 	%rd4, %rd2;
	mad.lo.s32 	%r13, %r4, %r1, %r12;
	mul.wide.u32 	%rd5, %r13, 16;
	add.s64 	%rd6, %rd3, %rd5;
	ld.global.v2.f64 	{%fd1, %fd2}, [%rd6];
	mul.f64 	%fd3, %fd2, %fd2;
	fma.rn.f64 	%fd4, %fd1, %fd1, %fd3;
	sqrt.rn.f64 	%fd5, %fd4;
	mul.wide.u32 	%rd7, %r13, 8;
	add.s64 	%rd8, %rd4, %rd7;
	st.global.f64 	[%rd8], %fd5;
$L__BB9_2:
	ret;

}
	// .globl	_Z11sqrt_kernelPKdjjPd
.visible .entry _Z11sqrt_kernelPKdjjPd(
	.param .u64 .ptr .align 1 _Z11sqrt_kernelPKdjjPd_param_0,
	.param .u32 _Z11sqrt_kernelPKdjjPd_param_1,
	.param .u32 _Z11sqrt_kernelPKdjjPd_param_2,
	.param .u64 .ptr .align 1 _Z11sqrt_kernelPKdjjPd_param_3
)
{
	.reg .pred 	%p<4>;
	.reg .b32 	%r<14>;
	.reg .b64 	%rd<8>;
	.reg .b64 	%fd<3>;

	ld.param.u64 	%rd1, [_Z11sqrt_kernelPKdjjPd_param_0];
	ld.param.u32 	%r4, [_Z11sqrt_kernelPKdjjPd_param_1];
	ld.param.u32 	%r5, [_Z11sqrt_kernelPKdjjPd_param_2];
	ld.param.u64 	%rd2, [_Z11sqrt_kernelPKdjjPd_param_3];
	mov.u32 	%r6, %ctaid.x;
	mov.u32 	%r7, %ntid.x;
	mov.u32 	%r8, %tid.x;
	mad.lo.s32 	%r1, %r6, %r7, %r8;
	mov.u32 	%r9, %ctaid.y;
	mov.u32 	%r10, %ntid.y;
	mov.u32 	%r11, %tid.y;
	mad.lo.s32 	%r12, %r9, %r10, %r11;
	setp.ge.u32 	%p1, %r1, %r5;
	setp.ge.u32 	%p2, %r12, %r4;
	or.pred  	%p3, %p1, %p2;
	@%p3 bra 	$L__BB10_2;
	cvta.to.global.u64 	%rd3, %rd1;
	cvta.to.global.u64 	%rd4, %rd2;
	mad.lo.s32 	%r13, %r4, %r1, %r12;
	mul.wide.u32 	%rd5, %r13, 8;
	add.s64 	%rd6, %rd3, %rd5;
	ld.global.f64 	%fd1, [%rd6];
	sqrt.rn.f64 	%fd2, %fd1;
	add.s64 	%rd7, %rd4, %rd5;
	st.global.f64 	[%rd7], %fd2;
$L__BB10_2:
	ret;

}
	// .globl	_Z19make_complex_kernelPKdS0_jjP7double2
.visible .entry _Z19make_complex_kernelPKdS0_jjP7double2(
	.param .u64 .ptr .align 1 _Z19make_complex_kernelPKdS0_jjP7double2_param_0,
	.param .u64 .ptr .align 1 _Z19make_complex_kernelPKdS0_jjP7double2_param_1,
	.param .u32 _Z19make_complex_kernelPKdS0_jjP7double2_param_2,
	.param .u32 _Z19make_complex_kernelPKdS0_jjP7double2_param_3,
	.param .u64 .ptr .align 1 _Z19make_complex_kernelPKdS0_jjP7double2_param_4
)
{
	.reg .pred 	%p<4>;
	.reg .b32 	%r<14>;
	.reg .b64 	%rd<12>;
	.reg .b64 	%fd<3>;

	ld.param.u64 	%rd1, [_Z19make_complex_kernelPKdS0_jjP7double2_param_0];
	ld.param.u64 	%rd2, [_Z19make_complex_kernelPKdS0_jjP7double2_param_1];
	ld.param.u32 	%r4, [_Z19make_complex_kernelPKdS0_jjP7double2_param_2];
	ld.param.u32 	%r5, [_Z19make_complex_kernelPKdS0_jjP7double2_param_3];
	ld.param.u64 	%rd3, [_Z19make_complex_kernelPKdS0_jjP7double2_param_4];
	mov.u32 	%r6, %ctaid.x;
	mov.u32 	%r7, %ntid.x;
	mov.u32 	%r8, %tid.x;
	mad.lo.s32 	%r1, %r6, %r7, %r8;
	mov.u32 	%r9, %ctaid.y;
	mov.u32 	%r10, %ntid.y;
	mov.u32 	%r11, %tid.y;
	mad.lo.s32 	%r12, %r9, %r10, %r11;
	setp.ge.u32 	%p1, %r1, %r5;
	setp.ge.u32 	%p2, %r12, %r4;
	or.pred  	%p3, %p1, %p2;
	@%p3 bra 	$L__BB11_2;
	cvta.to.global.u64 	%rd4, %rd1;
	cvta.to.global.u64 	%rd5, %rd2;
	cvta.to.global.u64 	%rd6, %rd3;
	mad.lo.s32 	%r13, %r4, %r1, %r12;
	mul.wide.u32 	%rd7, %r13, 8;
	add.s64 	%rd8, %rd4, %rd7;
	ld.global.f64 	%fd1, [%rd8];
	add.s64 	%rd9, %rd5, %rd7;
	ld.global.f64 	%fd2, [%rd9];
	mul.wide.u32 	%rd10, %r13, 16;
	add.s64 	%rd11, %rd6, %rd10;
	st.global.v2.f64 	[%rd11], {%fd1, %fd2};
$L__BB11_2:
	ret;

}
	// .globl	_Z10pow_kernelPKddjjPd
.visible .entry _Z10pow_kernelPKddjjPd(
	.param .u64 .ptr .align 1 _Z10pow_kernelPKddjjPd_param_0,
	.param .f64 _Z10pow_kernelPKddjjPd_param_1,
	.param .u32 _Z10pow_kernelPKddjjPd_param_2,
	.param .u32 _Z10pow_kernelPKddjjPd_param_3,
	.param .u64 .ptr .align 1 _Z10pow_kernelPKddjjPd_param_4
)
{
	.reg .pred 	%p<26>;
	.reg .b32 	%r<37>;
	.reg .b64 	%rd<11>;
	.reg .b64 	%fd<25>;

	ld.param.u64 	%rd2, [_Z10pow_kernelPKddjjPd_param_0];
	ld.param.f64 	%fd10, [_Z10pow_kernelPKddjjPd_param_1];
	ld.param.u32 	%r7, [_Z10pow_kernelPKddjjPd_param_2];
	ld.param.u32 	%r8, [_Z10pow_kernelPKddjjPd_param_3];
	ld.param.u64 	%rd3, [_Z10pow_kernelPKddjjPd_param_4];
	mov.u32 	%r9, %ctaid.x;
	mov.u32 	%r10, %ntid.x;
	mov.u32 	%r11, %tid.x;
	mad.lo.s32 	%r1, %r9, %r10, %r11;
	mov.u32 	%r12, %ctaid.y;
	mov.u32 	%r13, %ntid.y;
	mov.u32 	%r14, %tid.y;
	mad.lo.s32 	%r15, %r12, %r13, %r14;
	setp.ge.u32 	%p4, %r1, %r8;
	setp.ge.u32 	%p5, %r15, %r7;
	or.pred  	%p6, %p4, %p5;
	@%p6 bra 	$L__BB12_12;
	cvta.to.global.u64 	%rd4, %rd2;
	mad.lo.s32 	%r3, %r7, %r1, %r15;
	mul.wide.u32 	%rd5, %r3, 8;
	add.s64 	%rd6, %rd4, %rd5;
	ld.global.f64 	%fd1, [%rd6];
	{
	.reg .b32 %temp; 
	mov.b64 	{%temp, %r4}, %fd1;
	}
	{
	.reg .b32 %temp; 
	mov.b64 	{%temp, %r5}, %fd10;
	}
	shr.u32 	%r16, %r5, 20;
	and.b32  	%r17, %r16, 2047;
	add.s32 	%r18, %r17, -1012;
	mov.b64 	%rd7, %fd10;
	shl.b64 	%rd1, %rd7, %r18;
	setp.eq.s64 	%p3, %rd1, -9223372036854775808;
	abs.f64 	%fd2, %fd1;
	setp.neu.f64 	%p7, %fd1, 0d0000000000000000;
	@%p7 bra 	$L__BB12_3;
	setp.eq.s64 	%p10, %rd1, -9223372036854775808;
	abs.f64 	%fd18, %fd10;
	setp.neu.f64 	%p11, %fd18, 0d3FE0000000000000;
	and.pred  	%p3, %p11, %p10;
	selp.b32 	%r19, %r4, 0, %p3;
	setp.lt.s32 	%p12, %r5, 0;
	or.b32  	%r20, %r19, 2146435072;
	selp.b32 	%r21, %r20, %r19, %p12;
	mov.b32 	%r22, 0;
	mov.b64 	%fd24, {%r22, %r21};
	bra.uni 	$L__BB12_4;
$L__BB12_3:
	{ // callseq 0, 0
	.param .b64 param0;
	st.param.f64 	[param0], %fd2;
	.param .b64 param1;
	st.param.f64 	[param1], %fd10;
	.param .b64 retval0;
	call.uni (retval0), 
	__internal_accurate_pow, 
	(
	param0, 
	param1
	);
	ld.param.f64 	%fd11, [retval0];
	} // callseq 0
	setp.lt.s32 	%p8, %r4, 0;
	cvt.rzi.f64.f64 	%fd13, %fd10;
	setp.neu.f64 	%p9, %fd10, %fd13;
	neg.f64 	%fd14, %fd11;
	selp.f64 	%fd15, %fd14, %fd11, %p3;
	selp.f64 	%fd16, %fd15, %fd11, %p8;
	selp.f64 	%fd17, 0dFFF8000000000000, %fd16, %p8;
	selp.f64 	%fd24, %fd17, %fd16, %p9;
$L__BB12_4:
	add.f64 	%fd19, %fd10, %fd1;
	{
	.reg .b32 %temp; 
	mov.b64 	{%temp, %r23}, %fd19;
	}
	and.b32  	%r24, %r23, 2146435072;
	setp.ne.s32 	%p13, %r24, 2146435072;
	@%p13 bra 	$L__BB12_11;
	setp.num.f64 	%p14, %fd1, %fd10;
	@%p14 bra 	$L__BB12_7;
	add.rn.f64 	%fd24, %fd1, %fd10;
	bra.uni 	$L__BB12_11;
$L__BB12_7:
	abs.f64 	%fd20, %fd10;
	setp.neu.f64 	%p15, %fd20, 0d7FF0000000000000;
	@%p15 bra 	$L__BB12_9;
	setp.gt.f64 	%p20, %fd2, 0d3FF0000000000000;
	selp.b32 	%r32, 2146435072, 0, %p20;
	setp.lt.s32 	%p21, %r5, 0;
	xor.b32  	%r33, %r32, 2146435072;
	selp.b32 	%r34, %r33, %r32, %p21;
	setp.eq.f64 	%p22, %fd1, 0dBFF0000000000000;
	selp.b32 	%r35, 1072693248, %r34, %p22;
	mov.b32 	%r36, 0;
	mov.b64 	%fd24, {%r36, %r35};
	bra.uni 	$L__BB12_11;
$L__BB12_9:
	setp.neu.f64 	%p16, %fd2, 0d7FF0000000000000;
	@%p16 bra 	$L__BB12_11;
	setp.lt.s32 	%p17, %r4, 0;
	setp.lt.s32 	%p18, %r5, 0;
	selp.b32 	%r25, 0, 2146435072, %p18;
	and.b32  	%r26, %r5, 2147483647;
	setp.ne.s32 	%p19, %r26, 1071644672;
	or.b32  	%r27, %r25, -2147483648;
	selp.b32 	%r28, %r27, %r25, %p19;
	selp.b32 	%r29, %r28, %r25, %p3;
	selp.b32 	%r30, %r29, %r25, %p17;
	mov.b32 	%r31, 0;
	mov.b64 	%fd24, {%r31, %r30};
$L__BB12_11:
	setp.eq.f64 	%p23, %fd1, 0d3FF0000000000000;
	setp.eq.f64 	%p24, %fd10, 0d0000000000000000;
	selp.f64 	%fd21, 0d3FF0000000000000, %fd24, %p23;
	selp.f64 	%fd22, 0d3FF0000000000000, %fd21, %p24;
	cvta.to.global.u64 	%rd8, %rd3;
	add.s64 	%rd10, %rd8, %rd5;
	st.global.f64 	[%rd10], %fd22;
$L__BB12_12:
	ret;

}
	// .globl	_Z11conj_kernelPK7double2jjPS_
.visible .entry _Z11conj_kernelPK7double2jjPS_(
	.param .u64 .ptr .align 1 _Z11conj_kernelPK7double2jjPS__param_0,
	.param .u32 _Z11conj_kernelPK7double2jjPS__param_1,
	.param .u32 _Z11conj_kernelPK7double2jjPS__param_2,
	.param .u64 .ptr .align 1 _Z11conj_kernelPK7double2jjPS__param_3
)
{
	.reg .pred 	%p<4>;
	.reg .b32 	%r<14>;
	.reg .b64 	%rd<8>;
	.reg .b64 	%fd<4>;

	ld.param.u64 	%rd1, [_Z11conj_kernelPK7double2jjPS__param_0];
	ld.param.u32 	%r4, [_Z11conj_kernelPK7double2jjPS__param_1];
	ld.param.u32 	%r5, [_Z11conj_kernelPK7double2jjPS__param_2];
	ld.param.u64 	%rd2, [_Z11conj_kernelPK7double2jjPS__param_3];
	mov.u32 	%r6, %ctaid.x;
	mov.u32 	%r7, %ntid.x;
	mov.u32 	%r8, %tid.x;
	mad.lo.s32 	%r1, %r6, %r7, %r8;
	mov.u32 	%r9, %ctaid.y;
	mov.u32 	%r10, %ntid.y;
	mov.u32 	%r11, %tid.y;
	mad.lo.s32 	%r12, %r9, %r10, %r11;
	setp.ge.u32 	%p1, %r1, %r5;
	setp.ge.u32 	%p2, %r12, %r4;
	or.pred  	%p3, %p1, %p2;
	@%p3 bra 	$L__BB13_2;
	cvta.to.global.u64 	%rd3, %rd1;
	cvta.to.global.u64 	%rd4, %rd2;
	mad.lo.s32 	%r13, %r4, %r1, %r12;
	mul.wide.u32 	%rd5, %r13, 16;
	add.s64 	%rd6, %rd3, %rd5;
	ld.global.v2.f64 	{%fd1, %fd2}, [%rd6];
	neg.f64 	%fd3, %fd2;
	add.s64 	%rd7, %rd4, %rd5;
	st.global.v2.f64 	[%rd7], {%fd1, %fd3};
$L__BB13_2:
	ret;

}
	// .globl	_Z24calc_singular_inv_kernelPdjjdP7double2
.visible .entry _Z24calc_singular_inv_kernelPdjjdP7double2(
	.param .u64 .ptr .align 1 _Z24calc_singular_inv_kernelPdjjdP7double2_param_0,
	.param .u32 _Z24calc_singular_inv_kernelPdjjdP7double2_param_1,
	.param .u32 _Z24calc_singular_inv_kernelPdjjdP7double2_param_2,
	.param .f64 _Z24calc_singular_inv_kernelPdjjdP7double2_param_3,
	.param .u64 .ptr .align 1 _Z24calc_singular_inv_kernelPdjjdP7double2_param_4
)
{
	.reg .pred 	%p<5>;
	.reg .b32 	%r<15>;
	.reg .b64 	%rd<11>;
	.reg .b64 	%fd<7>;

	ld.param.u64 	%rd2, [_Z24calc_singular_inv_kernelPdjjdP7double2_param_0];
	ld.param.u32 	%r4, [_Z24calc_singular_inv_kernelPdjjdP7double2_param_1];
	ld.param.u32 	%r5, [_Z24calc_singular_inv_kernelPdjjdP7double2_param_2];
	ld.param.f64 	%fd1, [_Z24calc_singular_inv_kernelPdjjdP7double2_param_3];
	ld.param.u64 	%rd3, [_Z24calc_singular_inv_kernelPdjjdP7double2_param_4];
	cvta.to.global.u64 	%rd1, %rd3;
	mov.u32 	%r6, %ctaid.x;
	mov.u32 	%r7, %ntid.x;
	mov.u32 	%r8, %tid.x;
	mad.lo.s32 	%r1, %r6, %r7, %r8;
	mov.u32 	%r9, %ctaid.y;
	mov.u32 	%r10, %ntid.y;
	mov.u32 	%r11, %tid.y;
	mad.lo.s32 	%r12, %r9, %r10, %r11;
	setp.ge.u32 	%p1, %r1, %r5;
	setp.ge.u32 	%p2, %r12, %r4;
	or.pred  	%p3, %p1, %p2;
	@%p3 bra 	$L__BB14_4;
	setp.ne.s32 	%p4, %r1, %r12;
	@%p4 bra 	$L__BB14_3;
	cvta.to.global.u64 	%rd6, %rd2;
	mul.wide.u32 	%rd7, %r1, 8;
	add.s64 	%rd8, %rd6, %rd7;
	ld.global.f64 	%fd3, [%rd8];
	fma.rn.f64 	%fd4, %fd3, %fd3, %fd1;
	div.rn.f64 	%fd5, %fd3, %fd4;
	mad.lo.s32 	%r14, %r4, %r1, %r1;
	mul.wide.u32 	%rd9, %r14, 16;
	add.s64 	%rd10, %rd1, %rd9;
	mov.f64 	%fd6, 0d0000000000000000;
	st.global.v2.f64 	[%rd10], {%fd5, %fd6};
	bra.uni 	$L__BB14_4;
$L__BB14_3:
	mad.lo.s32 	%r13, %r4, %r1, %r12;
	mul.wide.u32 	%rd4, %r13, 16;
	add.s64 	%rd5, %rd1, %rd4;
	mov.f64 	%fd2, 0d0000000000000000;
	st.global.v2.f64 	[%rd5], {%fd2, %fd2};
$L__BB14_4:
	ret;

}
	// .globl	_Z10exp_kernelPK7double2jjPS_
.visible .entry _Z10exp_kernelPK7double2jjPS_(
	.param .u64 .ptr .align 1 _Z10exp_kernelPK7double2jjPS__param_0,
	.param .u32 _Z10exp_kernelPK7double2jjPS__param_1,
	.param .u32 _Z10exp_kernelPK7double2jjPS__param_2,
	.param .u64 .ptr .align 1 _Z10exp_kernelPK7double2jjPS__param_3
)
{
	.reg .pred 	%p<15>;
	.reg .b32 	%r<50>;
	.reg .b32 	%f<3>;
	.reg .b64 	%rd<17>;
	.reg .b64 	%fd<94>;

	ld.param.u64 	%rd1, [_Z10exp_kernelPK7double2jjPS__param_0];
	ld.param.u32 	%r16, [_Z10exp_kernelPK7double2jjPS__param_1];
	ld.param.u32 	%r17, [_Z10exp_kernelPK7double2jjPS__param_2];
	ld.param.u64 	%rd2, [_Z10exp_kernelPK7double2jjPS__param_3];
	mov.u32 	%r18, %ctaid.x;
	mov.u32 	%r19, %ntid.x;
	mov.u32 	%r20, %tid.x;
	mad.lo.s32 	%r1, %r18, %r19, %r20;
	mov.u32 	%r21, %ctaid.y;
	mov.u32 	%r22, %ntid.y;
	mov.u32 	%r23, %tid.y;
	mad.lo.s32 	%r24, %r21, %r22, %r23;
	setp.ge.u32 	%p1, %r1, %r17;
	setp.ge.u32 	%p2, %r24, %r16;
	or.pred  	%p3, %p1, %p2;
	@%p3 bra 	$L__BB15_14;
	cvta.to.global.u64 	%rd3, %rd1;
	mad.lo.s32 	%r3, %r16, %r1, %r24;
	mul.wide.u32 	%rd4, %r3, 16;
	add.s64 	%rd5, %rd3, %rd4;
	ld.global.v2.f64 	{%fd1, %fd2}, [%rd5];
	fma.rn.f64 	%fd18, %fd1, 0d3FF71547652B82FE, 0d4338000000000000;
	{
	.reg .b32 %temp; 
	mov.b64 	{%r4, %temp}, %fd18;
	}
	mov.f64 	%fd19, 0dC338000000000000;
	add.rn.f64 	%fd20, %fd18, %fd19;
	fma.rn.f64 	%fd21, %fd20, 0dBFE62E42FEFA39EF, %fd1;
	fma.rn.f64 	%fd22, %fd20, 0dBC7ABC9E3B39803F, %fd21;
	fma.rn.f64 	%fd23, %fd22, 0d3E5ADE1569CE2BDF, 0d3E928AF3FCA213EA;
	fma.rn.f64 	%fd24, %fd23, %fd22, 0d3EC71DEE62401315;
	fma.rn.f64 	%fd25, %fd24, %fd22, 0d3EFA01997C89EB71;
	fma.rn.f64 	%fd26, %fd25, %fd22, 0d3F2A01A014761F65;
	fma.rn.f64 	%fd27, %fd26, %fd22, 0d3F56C16C1852B7AF;
	fma.rn.f64 	%fd28, %fd27, %fd22, 0d3F81111111122322;
	fma.rn.f64 	%fd29, %fd28, %fd22, 0d3FA55555555502A1;
	fma.rn.f64 	%fd30, %fd29, %fd22, 0d3FC5555555555511;
	fma.rn.f64 	%fd31, %fd30, %fd22, 0d3FE000000000000B;
	fma.rn.f64 	%fd32, %fd31, %fd22, 0d3FF0000000000000;
	fma.rn.f64 	%fd33, %fd32, %fd22, 0d3FF0000000000000;
	{
	.reg .b32 %temp; 
	mov.b64 	{%r5, %temp}, %fd33;
	}
	{
	.reg .b32 %temp; 
	mov.b64 	{%temp, %r6}, %fd33;
	}
	shl.b32 	%r25, %r4, 20;
	add.s32 	%r26, %r25, %r6;
	mov.b64 	%fd90, {%r5, %r26};
	{
	.reg .b32 %temp; 
	mov.b64 	{%temp, %r27}, %fd1;
	}
	mov.b32 	%f2, %r27;
	abs.f32 	%f1, %f2;
	setp.lt.f32 	%p4, %f1, 0f4086232B;
	@%p4 bra 	$L__BB15_4;
	setp.lt.f64 	%p5, %fd1, 0d0000000000000000;
	add.f64 	%fd34, %fd1, 0d7FF0000000000000;
	selp.f64 	%fd90, 0d0000000000000000, %fd34, %p5;
	setp.geu.f32 	%p6, %f1, 0f40874800;
	@%p6 bra 	$L__BB15_4;
	shr.u32 	%r28, %r4, 31;
	add.s32 	%r29, %r4, %r28;
	shr.s32 	%r30, %r29, 1;
	shl.b32 	%r31, %r30, 20;
	add.s32 	%r32, %r6, %r31;
	mov.b64 	%fd35, {%r5, %r32};
	sub.s32 	%r33, %r4, %r30;
	shl.b32 	%r34, %r33, 20;
	add.s32 	%r35, %r34, 1072693248;
	mov.b32 	%r36, 0;
	mov.b64 	%fd36, {%r36, %r35};
	mul.f64 	%fd90, %fd36, %fd35;
$L__BB15_4:
	abs.f64 	%fd7, %fd2;
	setp.neu.f64 	%p7, %fd7, 0d7FF0000000000000;
	@%p7 bra 	$L__BB15_6;
	mov.f64 	%fd42, 0d0000000000000000;
	mul.rn.f64 	%fd92, %fd2, %fd42;
	mov.b32 	%r48, 1;
	bra.uni 	$L__BB15_9;
$L__BB15_6:
	mul.f64 	%fd37, %fd2, 0d3FE45F306DC9C883;
	cvt.rni.s32.f64 	%r47, %fd37;
	cvt.rn.f64.s32 	%fd38, %r47;
	fma.rn.f64 	%fd39, %fd38, 0dBFF921FB54442D18, %fd2;
	fma.rn.f64 	%fd40, %fd38, 0dBC91A62633145C00, %fd39;
	fma.rn.f64 	%fd92, %fd38, 0dB97B839A252049C0, %fd40;
	setp.ltu.f64 	%p8, %fd7, 0d41E0000000000000;
	@%p8 bra 	$L__BB15_8;
	{ // callseq 1, 0
	.param .b64 param0;
	st.param.f64 	[param0], %fd2;
	.param .align 16 .b8 retval0[16];
	call.uni (retval0), 
	__internal_trig_reduction_slowpathd, 
	(
	param0
	);
	ld.param.f64 	%fd92, [retval0];
	ld.param.b32 	%r47, [retval0+8];
	} // callseq 1
$L__BB15_8:
	add.s32 	%r48, %r47, 1;
$L__BB15_9:
	setp.neu.f64 	%p9, %fd7, 0d7FF0000000000000;
	shl.b32 	%r39, %r48, 6;
	cvt.u64.u32 	%rd6, %r39;
	and.b64  	%rd7, %rd6, 64;
	mov.u64 	%rd8, __cudart_sin_cos_coeffs;
	add.s64 	%rd9, %rd8, %rd7;
	mul.rn.f64 	%fd43, %fd92, %fd92;
	and.b32  	%r40, %r48, 1;
	setp.eq.b32 	%p10, %r40, 1;
	selp.f64 	%fd44, 0dBDA8FF8320FD8164, 0d3DE5DB65F9785EBA, %p10;
	ld.global.nc.v2.f64 	{%fd45, %fd46}, [%rd9];
	fma.rn.f64 	%fd47, %fd44, %fd43, %fd45;
	fma.rn.f64 	%fd48, %fd47, %fd43, %fd46;
	ld.global.nc.v2.f64 	{%fd49, %fd50}, [%rd9+16];
	fma.rn.f64 	%fd51, %fd48, %fd43, %fd49;
	fma.rn.f64 	%fd52, %fd51, %fd43, %fd50;
	ld.global.nc.v2.f64 	{%fd53, %fd54}, [%rd9+32];
	fma.rn.f64 	%fd55, %fd52, %fd43, %fd53;
	fma.rn.f64 	%fd56, %fd55, %fd43, %fd54;
	fma.rn.f64 	%fd57, %fd56, %fd92, %fd92;
	fma.rn.f64 	%fd58, %fd56, %fd43, 0d3FF0000000000000;
	selp.f64 	%fd59, %fd58, %fd57, %p10;
	and.b32  	%r41, %r48, 2;
	setp.eq.s32 	%p11, %r41, 0;
	mov.f64 	%fd60, 0d0000000000000000;
	sub.f64 	%fd61, %fd60, %fd59;
	selp.f64 	%fd13, %fd59, %fd61, %p11;
	@%p9 bra 	$L__BB15_11;
	mov.f64 	%fd67, 0d0000000000000000;
	mul.rn.f64 	%fd93, %fd2, %fd67;
	mov.b32 	%r49, 0;
	bra.uni 	$L__BB15_13;
$L__BB15_11:
	mul.f64 	%fd62, %fd2, 0d3FE45F306DC9C883;
	cvt.rni.s32.f64 	%r49, %fd62;
	cvt.rn.f64.s32 	%fd63, %r49;
	fma.rn.f64 	%fd64, %fd63, 0dBFF921FB54442D18, %fd2;
	fma.rn.f64 	%fd65, %fd63, 0dBC91A62633145C00, %fd64;
	fma.rn.f64 	%fd93, %fd63, 0dB97B839A252049C0, %fd65;
	setp.ltu.f64 	%p12, %fd7, 0d41E0000000000000;
	@%p12 bra 	$L__BB15_13;
	{ // callseq 2, 0
	.param .b64 param0;
	st.param.f64 	[param0], %fd2;
	.param .align 16 .b8 retval0[16];
	call.uni (retval0), 
	__internal_trig_reduction_slowpathd, 
	(
	param0
	);
	ld.param.f64 	%fd93, [retval0];
	ld.param.b32 	%r49, [retval0+8];
	} // callseq 2
$L__BB15_13:
	shl.b32 	%r44, %r49, 6;
	cvt.u64.u32 	%rd10, %r44;
	and.b64  	%rd11, %rd10, 64;
	add.s64 	%rd13, %rd8, %rd11;
	mul.rn.f64 	%fd68, %fd93, %fd93;
	and.b32  	%r45, %r49, 1;
	setp.eq.b32 	%p13, %r45, 1;
	selp.f64 	%fd69, 0dBDA8FF8320FD8164, 0d3DE5DB65F9785EBA, %p13;
	ld.global.nc.v2.f64 	{%fd70, %fd71}, [%rd13];
	fma.rn.f64 	%fd72, %fd69, %fd68, %fd70;
	fma.rn.f64 	%fd73, %fd72, %fd68, %fd71;
	ld.global.nc.v2.f64 	{%fd74, %fd75}, [%rd13+16];
	fma.rn.f64 	%fd76, %fd73, %fd68, %fd74;
	fma.rn.f64 	%fd77, %fd76, %fd68, %fd75;
	ld.global.nc.v2.f64 	{%fd78, %fd79}, [%rd13+32];
	fma.rn.f64 	%fd80, %fd77, %fd68, %fd78;
	fma.rn.f64 	%fd81, %fd80, %fd68, %fd79;
	fma.rn.f64 	%fd82, %fd81, %fd93, %fd93;
	fma.rn.f64 	%fd83, %fd81, %fd68, 0d3FF0000000000000;
	selp.f64 	%fd84, %fd83, %fd82, %p13;
	and.b32  	%r46, %r49, 2;
	setp.eq.s32 	%p14, %r46, 0;
	mov.f64 	%fd85, 0d0000000000000000;
	sub.f64 	%fd86, %fd85, %fd84;
	selp.f64 	%fd87, %fd84, %fd86, %p14;
	mul.f64 	%fd88, %fd90, %fd13;
	mul.f64 	%fd89, %fd90, %fd87;
	cvta.to.global.u64 	%rd14, %rd2;
	add.s64 	%rd16, %rd14, %rd4;
	st.global.v2.f64 	[%rd16], {%fd88, %fd89};
$L__BB15_14:
	ret;

}
	// .globl	_Z11real_kernelPK7double2jjPd
.visible .entry _Z11real_kernelPK7double2jjPd(
	.param .u64 .ptr .align 1 _Z11real_kernelPK7double2jjPd_param_0,
	.param .u32 _Z11real_kernelPK7double2jjPd_param_1,
	.param .u32 _Z11real_kernelPK7double2jjPd_param_2,
	.param .u64 .ptr .align 1 _Z11real_kernelPK7double2jjPd_param_3
)
{
	.reg .pred 	%p<4>;
	.reg .b32 	%r<14>;
	.reg .b64 	%rd<9>;
	.reg .b64 	%fd<2>;

	ld.param.u64 	%rd1, [_Z11real_kernelPK7double2jjPd_param_0];
	ld.param.u32 	%r4, [_Z11real_kernelPK7double2jjPd_param_1];
	ld.param.u32 	%r5, [_Z11real_kernelPK7double2jjPd_param_2];
	ld.param.u64 	%rd2, [_Z11real_kernelPK7double2jjPd_param_3];
	mov.u32 	%r6, %ctaid.x;
	mov.u32 	%r7, %ntid.x;
	mov.u32 	%r8, %tid.x;
	mad.lo.s32 	%r1, %r6, %r7, %r8;
	mov.u32 	%r9, %ctaid.y;
	mov.u32 	%r10, %ntid.y;
	mov.u32 	%r11, %tid.y;
	mad.lo.s32 	%r12, %r9, %r10, %r11;
	setp.ge.u32 	%p1, %r1, %r5;
	setp.ge.u32 	%p2, %r12, %r4;
	or.pred  	%p3, %p1, %p2;
	@%p3 bra 	$L__BB16_2;
	cvta.to.global.u64 	%rd3, %rd1;
	cvta.to.global.u64 	%rd4, %rd2;
	mad.lo.s32 	%r13, %r4, %r1, %r12;
	mul.wide.u32 	%rd5, %r13, 16;
	add.s64 	%rd6, %rd3, %rd5;
	ld.global.f64 	%fd1, [%rd6];
	mul.wide.u32 	%rd7, %r13, 8;
	add.s64 	%rd8, %rd4, %rd7;
	st.global.f64 	[%rd8], %fd1;
$L__BB16_2:
	ret;

}
	// .globl	_Z11imag_kernelPK7double2jjPd
.visible .entry _Z11imag_kernelPK7double2jjPd(
	.param .u64 .ptr .align 1 _Z11imag_kernelPK7double2jjPd_param_0,
	.param .u32 _Z11imag_kernelPK7double2jjPd_param_1,
	.param .u32 _Z11imag_kernelPK7double2jjPd_param_2,
	.param .u64 .ptr .align 1 _Z11imag_kernelPK7double2jjPd_param_3
)
{
	.reg .pred 	%p<4>;
	.reg .b32 	%r<14>;
	.reg .b64 	%rd<9>;
	.reg .b64 	%fd<2>;

	ld.param.u64 	%rd1, [_Z11imag_kernelPK7double2jjPd_param_0];
	ld.param.u32 	%r4, [_Z11imag_kernelPK7double2jjPd_param_1];
	ld.param.u32 	%r5, [_Z11imag_kernelPK7double2jjPd_param_2];
	ld.param.u64 	%rd2, [_Z11imag_kernelPK7double2jjPd_param_3];
	mov.u32 	%r6, %ctaid.x;
	mov.u32 	%r7, %ntid.x;
	mov.u32 	%r8, %tid.x;
	mad.lo.s32 	%r1, %r6, %r7, %r8;
	mov.u32 	%r9, %ctaid.y;
	mov.u32 	%r10, %ntid.y;
	mov.u32 	%r11, %tid.y;
	mad.lo.s32 	%r12, %r9, %r10, %r11;
	setp.ge.u32 	%p1, %r1, %r5;
	setp.ge.u32 	%p2, %r12, %r4;
	or.pred  	%p3, %p1, %p2;
	@%p3 bra 	$L__BB17_2;
	cvta.to.global.u64 	%rd3, %rd1;
	cvta.to.global.u64 	%rd4, %rd2;
	mad.lo.s32 	%r13, %r4, %r1, %r12;
	mul.wide.u32 	%rd5, %r13, 16;
	add.s64 	%rd6, %rd3, %rd5;
	ld.global.f64 	%fd1, [%rd6+8];
	mul.wide.u32 	%rd7, %r13, 8;
	add.s64 	%rd8, %rd4, %rd7;
	st.global.f64 	[%rd8], %fd1;
$L__BB17_2:
	ret;

}
	// .globl	_Z14col_sum_kernelPKdjjPd
.visible .entry _Z14col_sum_kernelPKdjjPd(
	.param .u64 .ptr .align 1 _Z14col_sum_kernelPKdjjPd_param_0,
	.param .u32 _Z14col_sum_kernelPKdjjPd_param_1,
	.param .u32 _Z14col_sum_kernelPKdjjPd_param_2,
	.param .u64 .ptr .align 1 _Z14col_sum_kernelPKdjjPd_param_3
)
{
	.reg .pred 	%p<11>;
	.reg .b32 	%r<113>;
	.reg .b64 	%rd<66>;
	.reg .b64 	%fd<83>;

	ld.param.u64 	%rd3, [_Z14col_sum_kernelPKdjjPd_param_0];
	ld.param.u32 	%r70, [_Z14col_sum_kernelPKdjjPd_param_1];
	ld.param.u32 	%r71, [_Z14col_sum_kernelPKdjjPd_param_2];
	cvta.to.global.u64 	%rd1, %rd3;
	mov.u32 	%r72, %ctaid.y;
	mov.u32 	%r73, %ntid.y;
	mul.lo.s32 	%r1, %r72, %r73;
	mov.u32 	%r2, %tid.y;
	add.s32 	%r3, %r1, %r2;
	setp.ge.u32 	%p1, %r3, %r70;
	@%p1 bra 	$L__BB18_15;
	setp.eq.s32 	%p2, %r71, 0;
	mov.f64 	%fd82, 0d0000000000000000;
	@%p2 bra 	$L__BB18_14;
	and.b32  	%r4, %r71, 15;
	setp.lt.u32 	%p3, %r71, 16;
	mov.f64 	%fd82, 0d0000000000000000;
	mov.b32 	%r109, 0;
	@%p3 bra 	$L__BB18_5;
	and.b32  	%r109, %r71, -16;
	neg.s32 	%r107, %r109;
	add.s32 	%r75, %r2, %r70;
	add.s32 	%r106, %r75, %r1;
	shl.b32 	%r8, %r70, 4;
	shl.b32 	%r76, %r70, 1;
	add.s32 	%r105, %r3, %r76;
	mad.lo.s32 	%r104, %r70, 3, %r3;
	shl.b32 	%r77, %r70, 2;
	add.s32 	%r103, %r3, %r77;
	mad.lo.s32 	%r102, %r70, 5, %r3;
	mad.lo.s32 	%r101, %r70, 6, %r3;
	mad.lo.s32 	%r100, %r70, 7, %r3;
	shl.b32 	%r78, %r70, 3;
	add.s32 	%r99, %r3, %r78;
	mad.lo.s32 	%r98, %r70, 9, %r3;
	mad.lo.s32 	%r97, %r70, 10, %r3;
	mad.lo.s32 	%r96, %r70, 11, %r3;
	mad.lo.s32 	%r95, %r70, 12, %r3;
	mad.lo.s32 	%r94, %r70, 13, %r3;
	mad.lo.s32 	%r93, %r70, 14, %r3;
	mad.lo.s32 	%r92, %r70, 15, %r3;
	mov.f64 	%fd82, 0d0000000000000000;
	mov.u32 	%r91, %r3;
$L__BB18_4:
	.pragma "nounroll";
	mul.wide.u32 	%rd4, %r91, 8;
	add.s64 	%rd5, %rd1, %rd4;
	ld.global.f64 	%fd18, [%rd5];
	add.f64 	%fd19, %fd82, %fd18;
	mul.wide.u32 	%rd6, %r106, 8;
	add.s64 	%rd7, %rd1, %rd6;
	ld.global.f64 	%fd20, [%rd7];
	add.f64 	%fd21, %fd19, %fd20;
	mul.wide.u32 	%rd8, %r105, 8;
	add.s64 	%rd9, %rd1, %rd8;
	ld.global.f64 	%fd22, [%rd9];
	add.f64 	%fd23, %fd21, %fd22;
	mul.wide.u32 	%rd10, %r104, 8;
	add.s64 	%rd11, %rd1, %rd10;
	ld.global.f64 	%fd24, [%rd11];
	add.f64 	%fd25, %fd23, %fd24;
	mul.wide.u32 	%rd12, %r103, 8;
	add.s64 	%rd13, %rd1, %rd12;
	ld.global.f64 	%fd26, [%rd13];
	add.f64 	%fd27, %fd25, %fd26;
	mul.wide.u32 	%rd14, %r102, 8;
	add.s64 	%rd15, %rd1, %rd14;
	ld.global.f64 	%fd28, [%rd15];
	add.f64 	%fd29, %fd27, %fd28;
	mul.wide.u32 	%rd16, %r101, 8;
	add.s64 	%rd17, %rd1, %rd16;
	ld.global.f64 	%fd30, [%rd17];
	add.f64 	%fd31, %fd29, %fd30;
	mul.wide.u32 	%rd18, %r100, 8;
	add.s64 	%rd19, %rd1, %rd18;
	ld.global.f64 	%fd32, [%rd19];
	add.f64 	%fd33, %fd31, %fd32;
	mul.wide.u32 	%rd20, %r99, 8;
	add.s64 	%rd21, %rd1, %rd20;
	ld.global.f64 	%fd34, [%rd21];
	add.f64 	%fd35, %fd33, %fd34;
	mul.wide.u32 	%rd22, %r98, 8;
	add.s64 	%rd23, %rd1, %rd22;
	ld.global.f64 	%fd36, [%rd23];
	add.f64 	%fd37, %fd35, %fd36;
	mul.wide.u32 	%rd24, %r97, 8;
	add.s64 	%rd25, %rd1, %rd24;
	ld.global.f64 	%fd38, [%rd25];
	add.f64 	%fd39, %fd37, %fd38;
	mul.wide.u32 	%rd26, %r96, 8;
	add.s64 	%rd27, %rd1, %rd26;
	ld.global.f64 	%fd40, [%rd27];
	add.f64 	%fd41, %fd39, %fd40;
	mul.wide.u32 	%rd28, %r95, 8;
	add.s64 	%rd29, %rd1, %rd28;
	ld.global.f64 	%fd42, [%rd29];
	add.f64 	%fd43, %fd41, %fd42;
	mul.wide.u32 	%rd30, %r94, 8;
	add.s64 	%rd31, %rd1, %rd30;
	ld.global.f64 	%fd44, [%rd31];
	add.f64 	%fd45, %fd43, %fd44;
	mul.wide.u32 	%rd32, %r93, 8;
	add.s64 	%rd33, %rd1, %rd32;
	ld.global.f64 	%fd46, [%rd33];
	add.f64 	%fd47, %fd45, %fd46;
	mul.wide.u32 	%rd34, %r92, 8;
	add.s64 	%rd35, %rd1, %rd34;
	ld.global.f64 	%fd48, [%rd35];
	add.f64 	%fd82, %fd47, %fd48;
	add.s32 	%r107, %r107, 16;
	add.s32 	%r106, %r106, %r8;
	add.s32 	%r105, %r105, %r8;
	add.s32 	%r104, %r104, %r8;
	add.s32 	%r103, %r103, %r8;
	add.s32 	%r102, %r102, %r8;
	add.s32 	%r101, %r101, %r8;
	add.s32 	%r100, %r100, %r8;
	add.s32 	%r99, %r99, %r8;
	add.s32 	%r98, %r98, %r8;
	add.s32 	%r97, %r97, %r8;
	add.s32 	%r96, %r96, %r8;
	add.s32 	%r95, %r95, %r8;
	add.s32 	%r94, %r94, %r8;
	add.s32 	%r93, %r93, %r8;
	add.s32 	%r92, %r92, %r8;
	add.s32 	%r91, %r91, %r8;
	setp.ne.s32 	%p4, %r107, 0;
	@%p4 bra 	$L__BB18_4;
$L__BB18_5:
	setp.eq.s32 	%p5, %r4, 0;
	@%p5 bra 	$L__BB18_14;
	and.b32  	%r58, %r71, 7;
	setp.lt.u32 	%p6, %r4, 8;
	@%p6 bra 	$L__BB18_8;
	mad.lo.s32 	%r79, %r109, %r70, %r3;
	mul.wide.u32 	%rd36, %r79, 8;
	add.s64 	%rd37, %rd1, %rd36;
	ld.global.f64 	%fd50, [%rd37];
	add.f64 	%fd51, %fd82, %fd50;
	add.s32 	%r80, %r79, %r70;
	mul.wide.u32 	%rd38, %r80, 8;
	add.s64 	%rd39, %rd1, %rd38;
	ld.global.f64 	%fd52, [%rd39];
	add.f64 	%fd53, %fd51, %fd52;
	add.s32 	%r81, %r80, %r70;
	mul.wide.u32 	%rd40, %r81, 8;
	add.s64 	%rd41, %rd1, %rd40;
	ld.global.f64 	%fd54, [%rd41];
	add.f64 	%fd55, %fd53, %fd54;
	add.s32 	%r82, %r81, %r70;
	mul.wide.u32 	%rd42, %r82, 8;
	add.s64 	%rd43, %rd1, %rd42;
	ld.global.f64 	%fd56, [%rd43];
	add.f64 	%fd57, %fd55, %fd56;
	add.s32 	%r83, %r82, %r70;
	mul.wide.u32 	%rd44, %r83, 8;
	add.s64 	%rd45, %rd1, %rd44;
	ld.global.f64 	%fd58, [%rd45];
	add.f64 	%fd59, %fd57, %fd58;
	add.s32 	%r84, %r83, %r70;
	mul.wide.u32 	%rd46, %r84, 8;
	add.s64 	%rd47, %rd1, %rd46;
	ld.global.f64 	%fd60, [%rd47];
	add.f64 	%fd61, %fd59, %fd60;
	add.s32 	%r85, %r84, %r70;
	mul.wide.u32 	%rd48, %r85, 8;
	add.s64 	%rd49, %rd1, %rd48;
	ld.global.f64 	%fd62, [%rd49];
	add.f64 	%fd63, %fd61, %fd62;
	add.s32 	%r86, %r85, %r70;
	mul.wide.u32 	%rd50, %r86, 8;
	add.s64 	%rd51, %rd1, %rd50;
	ld.global.f64 	%fd64, [%rd51];
	add.f64 	%fd82, %fd63, %fd64;
	add.s32 	%r109, %r109, 8;
$L__BB18_8:
	setp.eq.s32 	%p7, %r58, 0;
	@%p7 bra 	$L__BB18_14;
	and.b32  	%r61, %r71, 3;
	setp.lt.u32 	%p8, %r58, 4;
	@%p8 bra 	$L__BB18_11;
	mad.lo.s32 	%r87, %r109, %r70, %r3;
	mul.wide.u32 	%rd52, %r87, 8;
	add.s64 	%rd53, %rd1, %rd52;
	ld.global.f64 	%fd66, [%rd53];
	add.f64 	%fd67, %fd82, %fd66;
	add.s32 	%r88, %r87, %r70;
	mul.wide.u32 	%rd54, %r88, 8;
	add.s64 	%rd55, %rd1, %rd54;
	ld.global.f64 	%fd68, [%rd55];
	add.f64 	%fd69, %fd67, %fd68;
	add.s32 	%r89, %r88, %r70;
	mul.wide.u32 	%rd56, %r89, 8;
	add.s64 	%rd57, %rd1, %rd56;
	ld.global.f64 	%fd70, [%rd57];
	add.f64 	%fd71, %fd69, %fd70;
	add.s32 	%r90, %r89, %r70;
	mul.wide.u32 	%rd58, %r90, 8;
	add.s64 	%rd59, %rd1, %rd58;
	ld.global.f64 	%fd72, [%rd59];
	add.f64 	%fd82, %fd71, %fd72;
	add.s32 	%r109, %r109, 4;
$L__BB18_11:
	setp.eq.s32 	%p9, %r61, 0;
	@%p9 bra 	$L__BB18_14;
	mad.lo.s32 	%r112, %r109, %r70, %r3;
	neg.s32 	%r111, %r61;
$L__BB18_13:
	.pragma "nounroll";
	mul.wide.u32 	%rd60, %r112, 8;
	add.s64 	%rd61, %rd1, %rd60;
	ld.global.f64 	%fd73, [%rd61];
	add.f64 	%fd82, %fd82, %fd73;
	add.s32 	%r112, %r112, %r70;
	add.s32 	%r111, %r111, 1;
	setp.ne.s32 	%p10, %r111, 0;
	@%p10 bra 	$L__BB18_13;
$L__BB18_14:
	ld.param.u64 	%rd65, [_Z14col_sum_kernelPKdjjPd_param_3];
	cvta.to.global.u64 	%rd62, %rd65;
	mul.wide.u32 	%rd63, %r3, 8;
	add.s64 	%rd64, %rd62, %rd63;
	st.global.f64 	[%rd64], %fd82;
$L__BB18_15:
	ret;

}
.func  (.param .align 16 .b8 func_retval0[16]) __internal_trig_reduction_slowpathd(
	.param .b64 __internal_trig_reduction_slowpathd_param_0
)
{
	.local .align 8 .b8 	__local_depot19[40];
	.reg .b64 	%SP;
	.reg .b64 	%SPL;
	.reg .pred 	%p<10>;
	.reg .b32 	%r<47>;
	.reg .b64 	%rd<74>;
	.reg .b64 	%fd<5>;

	mov.u64 	%SPL, __local_depot19;
	ld.param.f64 	%fd4, [__internal_trig_reduction_slowpathd_param_0];
	add.u64 	%rd1, %SPL, 0;
	{
	.reg .b32 %temp; 
	mov.b64 	{%temp, %r1}, %fd4;
	}
	shr.u32 	%r2, %r1, 20;
	and.b32  	%r3, %r2, 2047;
	setp.eq.s32 	%p1, %r3, 2047;
	mov.b32 	%r46, 0;
	@%p1 bra 	$L__BB19_9;
	add.s32 	%r20, %r3, -1024;
	mov.b64 	%rd20, %fd4;
	shl.b64 	%rd2, %rd20, 11;
	shr.u32 	%r4, %r20, 6;
	sub.s32 	%r45, 15, %r4;
	sub.s32 	%r21, 19, %r4;
	setp.lt.u32 	%p2, %r20, 128;
	selp.b32 	%r6, 18, %r21, %p2;
	setp.ge.s32 	%p3, %r45, %r6;
	mov.b64 	%rd70, 0;
	@%p3 bra 	$L__BB19_4;
	add.s32 	%r23, %r6, %r4;
	neg.s32 	%r43, %r23;
	or.b64  	%rd3, %rd2, -9223372036854775808;
	mov.b64 	%rd70, 0;
	mov.b32 	%r42, 0;
	mov.u64 	%rd25, __cudart_i2opi_d;
	mov.u32 	%r44, %r45;
$L__BB19_3:
	.pragma "nounroll";
	mul.wide.s32 	%rd22, %r42, 8;
	add.s64 	%rd23, %rd1, %rd22;
	mul.wide.s32 	%rd24, %r44, 8;
	add.s64 	%rd26, %rd25, %rd24;
	ld.global.nc.u64 	%rd27, [%rd26];
	{
	.reg .u32 %r0, %r1, %r2, %r3, %alo, %ahi, %blo, %bhi, %clo, %chi;
	mov.b64 	{%alo,%ahi}, %rd27;
	mov.b64 	{%blo,%bhi}, %rd3;
	mov.b64 	{%clo,%chi}, %rd70;
	mad.lo.cc.u32 	%r0, %alo, %blo, %clo;
	madc.hi.cc.u32 	%r1, %alo, %blo, %chi;
	madc.hi.u32 	%r2, %alo, %bhi, 0;
	mad.lo.cc.u32 	%r1, %alo, %bhi, %r1;
	madc.hi.cc.u32 	%r2, %ahi, %blo, %r2;
	madc.hi.u32 	%r3, %ahi, %bhi, 0;
	mad.lo.cc.u32 	%r1, %ahi, %blo, %r1;
	madc.lo.cc.u32 	%r2, %ahi, %bhi, %r2;
	addc.u32 	%r3, %r3, 0;
	mov.b64 	%rd28, {%r0,%r1};
	mov.b64 	%rd70, {%r2,%r3};
	}
	st.local.u64 	[%rd23], %rd28;
	add.s32 	%r44, %r44, 1;
	add.s32 	%r43, %r43, 1;
	add.s32 	%r42, %r42, 1;
	setp.ne.s32 	%p4, %r43, -15;
	mov.u32 	%r45, %r6;
	@%p4 bra 	$L__BB19_3;
$L__BB19_4:
	cvt.s64.s32 	%rd29, %r45;
	cvt.u64.u32 	%rd30, %r4;
	add.s64 	%rd31, %rd30, %rd29;
	shl.b64 	%rd32, %rd31, 3;
	add.s64 	%rd33, %rd1, %rd32;
	st.local.u64 	[%rd33+-120], %rd70;
	and.b32  	%r15, %r2, 63;
	ld.local.u64 	%rd72, [%rd1+16];
	ld.local.u64 	%rd71, [%rd1+24];
	setp.eq.s32 	%p5, %r15, 0;
	@%p5 bra 	$L__BB19_6;
	shl.b64 	%rd34, %rd71, %r15;
	shr.u64 	%rd35, %rd72, 1;
	xor.b32  	%r24, %r15, 63;
	shr.u64 	%rd36, %rd35, %r24;
	or.b64  	%rd71, %rd34, %rd36;
	ld.local.u64 	%rd37, [%rd1+8];
	shl.b64 	%rd38, %rd72, %r15;
	shr.u64 	%rd39, %rd37, 1;
	shr.u64 	%rd40, %rd39, %r24;
	or.b64  	%rd72, %rd38, %rd40;
$L__BB19_6:
	and.b32  	%r25, %r1, -2147483648;
	shr.u64 	%rd41, %rd71, 62;
	cvt.u32.u64 	%r26, %rd41;
	mov.b64 	{%r27, %r28}, %rd71;
	mov.b64 	{%r29, %r30}, %rd72;
	shf.l.wrap.b32 	%r31, %r30, %r27, 2;
	shf.l.wrap.b32 	%r32, %r27, %r28, 2;
	mov.b64 	%rd42, {%r31, %r32};
	shl.b64 	%rd43, %rd72, 2;
	shr.u64 	%rd44, %rd42, 63;
	cvt.u32.u64 	%r33, %rd44;
	add.s32 	%r34, %r33, %r26;
	setp.eq.s32 	%p6, %r25, 0;
	neg.s32 	%r35, %r34;
	selp.b32 	%r46, %r34, %r35, %p6;
	setp.gt.s64 	%p7, %rd42, -1;
	mov.b64 	%rd45, 0;
	{
	.reg .u32 %r0, %r1, %r2, %r3, %a0, %a1, %a2, %a3, %b0, %b1, %b2, %b3;
	mov.b64 	{%a0,%a1}, %rd45;
	mov.b64 	{%a2,%a3}, %rd45;
	mov.b64 	{%b0,%b1}, %rd43;
	mov.b64 	{%b2,%b3}, %rd42;
	sub.cc.u32 	%r0, %a0, %b0;
	subc.cc.u32 	%r1, %a1, %b1;
	subc.cc.u32 	%r2, %a2, %b2;
	subc.u32 	%r3, %a3, %b3;
	mov.b64 	%rd46, {%r0,%r1};
	mov.b64 	%rd47, {%r2,%r3};
	}
	xor.b32  	%r36, %r25, -2147483648;
	selp.b64 	%rd73, %rd42, %rd47, %p7;
	selp.b64 	%rd14, %rd43, %rd46, %p7;
	selp.b32 	%r17, %r25, %r36, %p7;
	clz.b64 	%r37, %rd73;
	cvt.u64.u32 	%rd15, %r37;
	setp.eq.s32 	%p8, %r37, 0;
	@%p8 bra 	$L__BB19_8;
	cvt.u32.u64 	%r38, %rd15;
	and.b32  	%r39, %r38, 63;
	shl.b64 	%rd48, %rd73, %r39;
	shr.u64 	%rd49, %rd14, 1;
	not.b32 	%r40, %r38;
	and.b32  	%r41, %r40, 63;
	shr.u64 	%rd50, %rd49, %r41;
	or.b64  	%rd73, %rd48, %rd50;
$L__BB19_8:
	mov.b64 	%rd51, -3958705157555305931;
	{
	.reg .u32 %r0, %r1, %r2, %r3, %alo, %ahi, %blo, %bhi;
	mov.b64 	{%alo,%ahi}, %rd73;
	mov.b64 	{%blo,%bhi}, %rd51;
	mul.lo.u32 	%r0, %alo, %blo;
	mul.hi.u32 	%r1, %alo, %blo;
	mad.lo.cc.u32 	%r1, %alo, %bhi, %r1;
	madc.hi.u32 	%r2, %alo, %bhi, 0;
	mad.lo.cc.u32 	%r1, %ahi, %blo, %r1;
	madc.hi.cc.u32 	%r2, %ahi, %blo, %r2;
	madc.hi.u32 	%r3, %ahi, %bhi, 0;
	mad.lo.cc.u32 	%r2, %ahi, %bhi, %r2;
	addc.u32 	%r3, %r3, 0;
	mov.b64 	%rd52, {%r0,%r1};
	mov.b64 	%rd53, {%r2,%r3};
	}
	setp.gt.s64 	%p9, %rd53, 0;
	{
	.reg .u32 %r0, %r1, %r2, %r3, %a0, %a1, %a2, %a3, %b0, %b1, %b2, %b3;
	mov.b64 	{%a0,%a1}, %rd52;
	mov.b64 	{%a2,%a3}, %rd53;
	mov.b64 	{%b0,%b1}, %rd52;
	mov.b64 	{%b2,%b3}, %rd53;
	add.cc.u32 	%r0, %a0, %b0;
	addc.cc.u32 	%r1, %a1, %b1;
	addc.cc.u32 	%r2, %a2, %b2;
	addc.u32 	%r3, %a3, %b3;
	mov.b64 	%rd54, {%r0,%r1};
	mov.b64 	%rd55, {%r2,%r3};
	}
	selp.b64 	%rd56, %rd55, %rd53, %p9;
	selp.s64 	%rd57, -1, 0, %p9;
	sub.s64 	%rd58, %rd57, %rd15;
	cvt.u64.u32 	%rd59, %r17;
	shl.b64 	%rd60, %rd59, 32;
	add.s64 	%rd61, %rd56, 1;
	shr.u64 	%rd62, %rd61, 10;
	add.s64 	%rd63, %rd62, 1;
	shr.u64 	%rd64, %rd63, 1;
	shl.b64 	%rd65, %rd58, 52;
	add.s64 	%rd66, %rd65, %rd64;
	add.s64 	%rd67, %rd66, 4602678819172646912;
	or.b64  	%rd68, %rd67, %rd60;
	mov.b64 	%fd4, %rd68;
$L__BB19_9:
	st.param.f64 	[func_retval0], %fd4;
	st.param.b32 	[func_retval0+8], %r46;
	ret;

}
.func  (.param .b64 func_retval0) __internal_accurate_pow(
	.param .b64 __internal_accurate_pow_param_0,
	.param .b64 __internal_accurate_pow_param_1
)
{
	.reg .pred 	%p<8>;
	.reg .b32 	%r<49>;
	.reg .b32 	%f<3>;
	.reg .b64 	%fd<109>;

	ld.param.f64 	%fd10, [__internal_accurate_pow_param_0];
	ld.param.f64 	%fd11, [__internal_accurate_pow_param_1];
	{
	.reg .b32 %temp; 
	mov.b64 	{%temp, %r46}, %fd10;
	}
	{
	.reg .b32 %temp; 
	mov.b64 	{%r45, %temp}, %fd10;
	}
	shr.u32 	%r47, %r46, 20;
	setp.gt.u32 	%p1, %r46, 1048575;
	@%p1 bra 	$L__BB20_2;
	mul.f64 	%fd12, %fd10, 0d4350000000000000;
	{
	.reg .b32 %temp; 
	mov.b64 	{%temp, %r46}, %fd12;
	}
	{
	.reg .b32 %temp; 
	mov.b64 	{%r45, %temp}, %fd12;
	}
	shr.u32 	%r16, %r46, 20;
	add.s32 	%r47, %r16, -54;
$L__BB20_2:
	add.s32 	%r48, %r47, -1023;
	and.b32  	%r17, %r46, -2146435073;
	or.b32  	%r18, %r17, 1072693248;
	mov.b64 	%fd107, {%r45, %r18};
	setp.lt.u32 	%p2, %r18, 1073127583;
	@%p2 bra 	$L__BB20_4;
	{
	.reg .b32 %temp; 
	mov.b64 	{%r19, %temp}, %fd107;
	}
	{
	.reg .b32 %temp; 
	mov.b64 	{%temp, %r20}, %fd107;
	}
	add.s32 	%r21, %r20, -1048576;
	mov.b64 	%fd107, {%r19, %r21};
	add.s32 	%r48, %r47, -1022;
$L__BB20_4:
	add.f64 	%fd13, %fd107, 0dBFF0000000000000;
	add.f64 	%fd14, %fd107, 0d3FF0000000000000;
	rcp.approx.ftz.f64 	%fd15, %fd14;
	neg.f64 	%fd16, %fd14;
	fma.rn.f64 	%fd17, %fd16, %fd15, 0d3FF0000000000000;
	fma.rn.f64 	%fd18, %fd17, %fd17, %fd17;
	fma.rn.f64 	%fd19, %fd18, %fd15, %fd15;
	mul.f64 	%fd20, %fd13, %fd19;
	fma.rn.f64 	%fd21, %fd13, %fd19, %fd20;
	mul.f64 	%fd22, %fd21, %fd21;
	fma.rn.f64 	%fd23, %fd22, 0d3EB0F5FF7D2CAFE2, 0d3ED0F5D241AD3B5A;
	fma.rn.f64 	%fd24, %fd23, %fd22, 0d3EF3B20A75488A3F;
	fma.rn.f64 	%fd25, %fd24, %fd22, 0d3F1745CDE4FAECD5;
	fma.rn.f64 	%fd26, %fd25, %fd22, 0d3F3C71C7258A578B;
	fma.rn.f64 	%fd27, %fd26, %fd22, 0d3F6249249242B910;
	fma.rn.f64 	%fd28, %fd27, %fd22, 0d3F89999999999DFB;
	sub.f64 	%fd29, %fd13, %fd21;
	add.f64 	%fd30, %fd29, %fd29;
	neg.f64 	%fd31, %fd21;
	fma.rn.f64 	%fd32, %fd31, %fd13, %fd30;
	mul.f64 	%fd33, %fd19, %fd32;
	fma.rn.f64 	%fd34, %fd22, %fd28, 0d3FB5555555555555;
	mov.f64 	%fd35, 0d3FB5555555555555;
	sub.f64 	%fd36, %fd35, %fd34;
	fma.rn.f64 	%fd37, %fd22, %fd28, %fd36;
	add.f64 	%fd38, %fd37, 0dBC46A4CB00B9E7B0;
	add.f64 	%fd39, %fd34, %fd38;
	sub.f64 	%fd40, %fd34, %fd39;
	add.f64 	%fd41, %fd38, %fd40;
	mul.rn.f64 	%fd42, %fd21, %fd21;
	neg.f64 	%fd43, %fd42;
	fma.rn.f64 	%fd44, %fd21, %fd21, %fd43;
	{
	.reg .b32 %temp; 
	mov.b64 	{%r22, %temp}, %fd33;
	}
	{
	.reg .b32 %temp; 
	mov.b64 	{%temp, %r23}, %fd33;
	}
	add.s32 	%r24, %r23, 1048576;
	mov.b64 	%fd45, {%r22, %r24};
	fma.rn.f64 	%fd46, %fd21, %fd45, %fd44;
	mul.rn.f64 	%fd47, %fd42, %fd21;
	neg.f64 	%fd48, %fd47;
	fma.rn.f64 	%fd49, %fd42, %fd21, %fd48;
	fma.rn.f64 	%fd50, %fd42, %fd33, %fd49;
	fma.rn.f64 	%fd51, %fd46, %fd21, %fd50;
	mul.rn.f64 	%fd52, %fd39, %fd47;
	neg.f64 	%fd53, %fd52;
	fma.rn.f64 	%fd54, %fd39, %fd47, %fd53;
	fma.rn.f64 	%fd55, %fd39, %fd51, %fd54;
	fma.rn.f64 	%fd56, %fd41, %fd47, %fd55;
	add.f64 	%fd57, %fd52, %fd56;
	sub.f64 	%fd58, %fd52, %fd57;
	add.f64 	%fd59, %fd56, %fd58;
	add.f64 	%fd60, %fd21, %fd57;
	sub.f64 	%fd61, %fd21, %fd60;
	add.f64 	%fd62, %fd57, %fd61;
	add.f64 	%fd63, %fd59, %fd62;
	add.f64 	%fd64, %fd33, %fd63;
	add.f64 	%fd65, %fd60, %fd64;
	sub.f64 	%fd66, %fd60, %fd65;
	add.f64 	%fd67, %fd64, %fd66;
	xor.b32  	%r25, %r48, -2147483648;
	mov.b32 	%r26, 1127219200;
	mov.b64 	%fd68, {%r25, %r26};
	mov.b32 	%r27, -2147483648;
	mov.b64 	%fd69, {%r27, %r26};
	sub.f64 	%fd70, %fd68, %fd69;
	fma.rn.f64 	%fd71, %fd70, 0d3FE62E42FEFA39EF, %fd65;
	fma.rn.f64 	%fd72, %fd70, 0dBFE62E42FEFA39EF, %fd71;
	sub.f64 	%fd73, %fd72, %fd65;
	sub.f64 	%fd74, %fd67, %fd73;
	fma.rn.f64 	%fd75, %fd70, 0d3C7ABC9E3B39803F, %fd74;
	add.f64 	%fd76, %fd71, %fd75;
	sub.f64 	%fd77, %fd71, %fd76;
	add.f64 	%fd78, %fd75, %fd77;
	{
	.reg .b32 %temp; 
	mov.b64 	{%temp, %r28}, %fd11;
	}
	{
	.reg .b32 %temp; 
	mov.b64 	{%r29, %temp}, %fd11;
	}
	shl.b32 	%r30, %r28, 1;
	setp.gt.u32 	%p3, %r30, -33554433;
	and.b32  	%r31, %r28, -15728641;
	selp.b32 	%r32, %r31, %r28, %p3;
	mov.b64 	%fd79, {%r29, %r32};
	mul.rn.f64 	%fd80, %fd76, %fd79;
	neg.f64 	%fd81, %fd80;
	fma.rn.f64 	%fd82, %fd76, %fd79, %fd81;
	fma.rn.f64 	%fd83, %fd78, %fd79, %fd82;
	add.f64 	%fd4, %fd80, %fd83;
	sub.f64 	%fd84, %fd80, %fd4;
	add.f64 	%fd5, %fd83, %fd84;
	fma.rn.f64 	%fd85, %fd4, 0d3FF71547652B82FE, 0d4338000000000000;
	{
	.reg .b32 %temp; 
	mov.b64 	{%r13, %temp}, %fd85;
	}
	mov.f64 	%fd86, 0dC338000000000000;
	add.rn.f64 	%fd87, %fd85, %fd86;
	fma.rn.f64 	%fd88, %fd87, 0dBFE62E42FEFA39EF, %fd4;
	fma.rn.f64 	%fd89, %fd87, 0dBC7ABC9E3B39803F, %fd88;
	fma.rn.f64 	%fd90, %fd89, 0d3E5ADE1569CE2BDF, 0d3E928AF3FCA213EA;
	fma.rn.f64 	%fd91, %fd90, %fd89, 0d3EC71DEE62401315;
	fma.rn.f64 	%fd92, %fd91, %fd89, 0d3EFA01997C89EB71;
	fma.rn.f64 	%fd93, %fd92, %fd89, 0d3F2A01A014761F65;
	fma.rn.f64 	%fd94, %fd93, %fd89, 0d3F56C16C1852B7AF;
	fma.rn.f64 	%fd95, %fd94, %fd89, 0d3F81111111122322;
	fma.rn.f64 	%fd96, %fd95, %fd89, 0d3FA55555555502A1;
	fma.rn.f64 	%fd97, %fd96, %fd89, 0d3FC5555555555511;
	fma.rn.f64 	%fd98, %fd97, %fd89, 0d3FE000000000000B;
	fma.rn.f64 	%fd99, %fd98, %fd89, 0d3FF0000000000000;
	fma.rn.f64 	%fd100, %fd99, %fd89, 0d3FF0000000000000;
	{
	.reg .b32 %temp; 
	mov.b64 	{%r14, %temp}, %fd100;
	}
	{
	.reg .b32 %temp; 
	mov.b64 	{%temp, %r15}, %fd100;
	}
	shl.b32 	%r33, %r13, 20;
	add.s32 	%r34, %r33, %r15;
	mov.b64 	%fd108, {%r14, %r34};
	{
	.reg .b32 %temp; 
	mov.b64 	{%temp, %r35}, %fd4;
	}
	mov.b32 	%f2, %r35;
	abs.f32 	%f1, %f2;
	setp.lt.f32 	%p4, %f1, 0f4086232B;
	@%p4 bra 	$L__BB20_7;
	setp.lt.f64 	%p5, %fd4, 0d0000000000000000;
	add.f64 	%fd101, %fd4, 0d7FF0000000000000;
	selp.f64 	%fd108, 0d0000000000000000, %fd101, %p5;
	setp.geu.f32 	%p6, %f1, 0f40874800;
	@%p6 bra 	$L__BB20_7;
	shr.u32 	%r36, %r13, 31;
	add.s32 	%r37, %r13, %r36;
	shr.s32 	%r38, %r37, 1;
	shl.b32 	%r39, %r38, 20;
	add.s32 	%r40, %r15, %r39;
	mov.b64 	%fd102, {%r14, %r40};
	sub.s32 	%r41, %r13, %r38;
	shl.b32 	%r42, %r41, 20;
	add.s32 	%r43, %r42, 1072693248;
	mov.b32 	%r44, 0;
	mov.b64 	%fd103, {%r44, %r43};
	mul.f64 	%fd108, %fd103, %fd102;
$L__BB20_7:
	abs.f64 	%fd104, %fd108;
	setp.eq.f64 	%p7, %fd104, 0d7FF0000000000000;
	fma.rn.f64 	%fd105, %fd108, %fd5, %fd108;
	selp.f64 	%fd106, %fd108, %fd105, %p7;
	st.param.f64 	[func_retval0], %fd106;
	ret;

}


// ===== COMPILED SASS (sm_100) =====

	.target	sm_100

	.elftype	@"ET_EXEC"


//--------------------- .note.nv.tkinfo           --------------------------
	.section	.note.nv.tkinfo,"",@"SHT_NOTE"
	.sectionflags	@"SHF_NOTE_NV_TKINFO"
	.tkinfo
        /*0018*/ 	.word	0x00000002
        /*0030*/ 	.string	""
        /*0030*/ 	.string	"ptxas"
        /*0030*/ 	.string	"Cuda compilation tools, release 13.0, V13.0.88"
        /*0030*/ 	.string	"Build cuda_13.0.r13.0/compiler.36424714_0"
        /*0030*/ 	.string	"-arch sm_100 -m 64 "



//--------------------- .note.nv.cuinfo           --------------------------
	.section	.note.nv.cuinfo,"",@"SHT_NOTE"
	.sectionflags	@"SHF_NOTE_NV_CUINFO"
        /*0018*/ 	.short	0x0002
        /*001a*/ 	.short	0x0064
        /*001c*/ 	.short	0x0082
	.zero		2


//--------------------- .nv.info                  --------------------------
	.section	.nv.info,"",@"SHT_CUDA_INFO"
	.align	4


	//----- nvinfo : EIATTR_REGCOUNT
	.align		4
        /*0000*/ 	.byte	0x04, 0x2f
        /*0002*/ 	.short	(.L_3 - .L_2)
	.align		4
.L_2:
        /*0004*/ 	.word	index@(_Z22cu_gs_normalize_kernelPK7double2jPS_)
        /*0008*/ 	.word	0x00000020


	//----- nvinfo : EIATTR_FRAME_SIZE
	.align		4
.L_3:
        /*000c*/ 	.byte	0x04, 0x11
        /*000e*/ 	.short	(.L_5 - .L_4)
	.align		4
.L_4:
        /*0010*/ 	.word	index@($__internal_8_$__cuda_sm20_dsqrt_rn_f64_mediumpath_v1)
        /*0014*/ 	.word	0x00000000


	//----- nvinfo : EIATTR_FRAME_SIZE
	.align		4
.L_5:
        /*0018*/ 	.byte	0x04, 0x11
        /*001a*/ 	.short	(.L_7 - .L_6)
	.align		4
.L_6:
        /*001c*/ 	.word	index@($__internal_7_$__cuda_sm20_div_rn_f64_full)
        /*0020*/ 	.word	0x00000000


	//----- nvinfo : EIATTR_FRAME_SIZE
	.align		4
.L_7:
        /*0024*/ 	.byte	0x04, 0x11
        /*0026*/ 	.short	(.L_9 - .L_8)
	.align		4
.L_8:
        /*0028*/ 	.word	index@(_Z22cu_gs_normalize_kernelPK7double2jPS_)
        /*002c*/ 	.word	0x00000000


	//----- nvinfo : EIATTR_REGCOUNT
	.align		4
.L_9:
        /*0030*/ 	.byte	0x04, 0x2f
        /*0032*/ 	.short	(.L_11 - .L_10)
	.align		4
.L_10:
        /*0034*/ 	.word	index@(_Z25cu_gspat_normalize_kernelPK7double2S1_jPS_)
        /*0038*/ 	.word	0x0000001e


	//----- nvinfo : EIATTR_FRAME_SIZE
	.align		4
.L_11:
        /*003c*/ 	.byte	0x04, 0x11
        /*003e*/ 	.short	(.L_13 - .L_12)
	.align		4
.L_12:
        /*0040*/ 	.word	index@($__internal_6_$__cuda_sm20_dsqrt_rn_f64_mediumpath_v1)
        /*0044*/ 	.word	0x00000000


	//----- nvinfo : EIATTR_FRAME_SIZE
	.align		4
.L_13:
        /*0048*/ 	.byte	0x04, 0x11
        /*004a*/ 	.short	(.L_15 - .L_14)
	.align		4
.L_14:
        /*004c*/ 	.word	index@($__internal_5_$__cuda_sm20_div_rn_f64_full)
        /*0050*/ 	.word	0x00000000


	//----- nvinfo : EIATTR_FRAME_SIZE
	.align		4
.L_15:
        /*0054*/ 	.byte	0x04, 0x11
        /*0056*/ 	.short	(.L_17 - .L_16)
	.align		4
.L_16:
        /*0058*/ 	.word	index@(_Z25cu_gspat_normalize_kernelPK7double2S1_jPS_)
        /*005c*/ 	.word	0x00000000


	//----- nvinfo : EIATTR_REGCOUNT
	.align		4
.L_17:
        /*0060*/ 	.byte	0x04, 0x2f
        /*0062*/ 	.short	(.L_19 - .L_18)
	.align		4
.L_18:
        /*0064*/ 	.word	index@(_Z26cu_gspat_normalize2_kernelPK7double2S1_jPS_)
        /*0068*/ 	.word	0x0000001e


	//----- nvinfo : EIATTR_FRAME_SIZE
	.align		4
.L_19:
        /*006c*/ 	.byte	0x04, 0x11
        /*006e*/ 	.short	(.L_21 - .L_20)
	.align		4
.L_20:
        /*0070*/ 	.word	index@($__internal_4_$__cuda_sm20_div_rn_f64_full)
        /*0074*/ 	.word	0x00000000


	//----- nvinfo : EIATTR_FRAME_SIZE
	.align		4
.L_21:
        /*0078*/ 	.byte	0x04, 0x11
        /*007a*/ 	.short	(.L_23 - .L_22)
	.align		4
.L_22:
        /*007c*/ 	.word	index@(_Z26cu_gspat_normalize2_kernelPK7double2S1_jPS_)
        /*0080*/ 	.word	0x00000000


	//----- nvinfo : EIATTR_REGCOUNT
	.align		4
.L_23:
        /*0084*/ 	.byte	0x04, 0x2f
        /*0086*/ 	.short	(.L_25 - .L_24)
	.align		4
.L_24:
        /*0088*/ 	.word	index@(_Z19get_diagonal_kernelPK7double2jjPS_)
        /*008c*/ 	.word	0x0000000c


	//----- nvinfo : EIATTR_FRAME_SIZE
	.align		4
.L_25:
        /*0090*/ 	.byte	0x04, 0x11
        /*0092*/ 	.short	(.L_27 - .L_26)
	.align		4
.L_26:
        /*0094*/ 	.word	index@(_Z19get_diagonal_kernelPK7double2jjPS_)
        /*0098*/ 	.word	0x00000000


	//----- nvinfo : EIATTR_REGCOUNT
	.align		4
.L_27:
        /*009c*/ 	.byte	0x04, 0x2f
        /*009e*/ 	.short	(.L_29 - .L_28)
	.align		4
.L_28:
        /*00a0*/ 	.word	index@(_Z19get_diagonal_kernelPKdjjPd)
        /*00a4*/ 	.word	0x0000000a


	//----- nvinfo : EIATTR_FRAME_SIZE
	.align		4
.L_29:
        /*00a8*/ 	.byte	0x04, 0x11
        /*00aa*/ 	.short	(.L_31 - .L_30)
	.align		4
.L_30:
        /*00ac*/ 	.word	index@(_Z19get_diagonal_kernelPKdjjPd)
        /*00b0*/ 	.word	0x00000000


	//----- nvinfo : EIATTR_REGCOUNT
	.align		4
.L_31:
        /*00b4*/ 	.byte	0x04, 0x2f
        /*00b6*/ 	.short	(.L_33 - .L_32)
	.align		4
.L_32:
        /*00b8*/ 	.word	index@(_Z21set_diagonal_kernel_cPK7double2jPS_)
        /*00bc*/ 	.word	0x0000000c


	//----- nvinfo : EIATTR_FRAME_SIZE
	.align		4
.L_33:
        /*00c0*/ 	.byte	0x04, 0x11
        /*00c2*/ 	.short	(.L_35 - .L_34)
	.align		4
.L_34:
        /*00c4*/ 	.word	index@(_Z21set_diagonal_kernel_cPK7double2jPS_)
        /*00c8*/ 	.word	0x00000000


	//----- nvinfo : EIATTR_REGCOUNT
	.align		4
.L_35:
        /*00cc*/ 	.byte	0x04, 0x2f
        /*00ce*/ 	.short	(.L_37 - .L_36)
	.align		4
.L_36:
        /*00d0*/ 	.word	index@(_Z19set_diagonal_kernelPKdjPd)
        /*00d4*/ 	.word	0x0000000a


	//----- nvinfo : EIATTR_FRAME_SIZE
	.align		4
.L_37:
        /*00d8*/ 	.byte	0x04, 0x11
        /*00da*/ 	.short	(.L_39 - .L_38)
	.align		4
.L_38:
        /*00dc*/ 	.word	index@(_Z19set_diagonal_kernelPKdjPd)
        /*00e0*/ 	.word	0x00000000


	//----- nvinfo : EIATTR_REGCOUNT
	.align		4
.L_39:
        /*00e4*/ 	.byte	0x04, 0x2f
        /*00e6*/ 	.short	(.L_41 - .L_40)
	.align		4
.L_40:
        /*00e8*/ 	.word	index@(_Z17reciprocal_kernelPK7double2jjPS_)
        /*00ec*/ 	.word	0x0000001e


	//----- nvinfo : EIATTR_FRAME_SIZE
	.align		4
.L_41:
        /*00f0*/ 	.byte	0x04, 0x11
        /*00f2*/ 	.short	(.L_43 - .L_42)
	.align		4
.L_42:
        /*00f4*/ 	.word	index@($__internal_3_$__cuda_sm20_div_rn_f64_full)
        /*00f8*/ 	.word	0x00000000


	//----- nvinfo : EIATTR_FRAME_SIZE
	.align		4
.L_43:
        /*00fc*/ 	.byte	0x04, 0x11
        /*00fe*/ 	.short	(.L_45 - .L_44)
	.align		4
.L_44:
        /*0100*/ 	.word	index@(_Z17reciprocal_kernelPK7double2jjPS_)
        /*0104*/ 	.word	0x00000000


	//----- nvinfo : EIATTR_REGCOUNT
	.align		4
.L_45:
        /*0108*/ 	.byte	0x04, 0x2f
        /*010a*/ 	.short	(.L_47 - .L_46)
	.align		4
.L_46:
        /*010c*/ 	.word	index@(_Z23hadamard_product_kernelPK7double2S1_jjPS_)
        /*0110*/ 	.word	0x00000016


	//----- nvinfo : EIATTR_FRAME_SIZE
	.align		4
.L_47:
        /*0114*/ 	.byte	0x04, 0x11
        /*0116*/ 	.short	(.L_49 - .L_48)
	.align		4
.L_48:
        /*0118*/ 	.word	index@(_Z23hadamard_product_kernelPK7double2S1_jjPS_)
        /*011c*/ 	.word	0x00000000


	//----- nvinfo : EIATTR_REGCOUNT
	.align		4
.L_49:
        /*0120*/ 	.byte	0x04, 0x2f
        /*0122*/ 	.short	(.L_51 - .L_50)
	.align		4
.L_50:
        /*0124*/ 	.word	index@(_Z10abs_kernelPK7double2jjPd)
        /*0128*/ 	.word	0x00000012


	//----- nvinfo : EIATTR_FRAME_SIZE
	.align		4
.L_51:
        /*012c*/ 	.byte	0x04, 0x11
        /*012e*/ 	.short	(.L_53 - .L_52)
	.align		4
.L_52:
        /*0130*/ 	.word	index@($__internal_2_$__cuda_sm20_dsqrt_rn_f64_mediumpath_v1)
        /*0134*/ 	.word	0x00000000


	//----- nvinfo : EIATTR_FRAME_SIZE
	.align		4
.L_53:
        /*0138*/ 	.byte	0x04, 0x11
        /*013a*/ 	.short	(.L_55 - .L_54)
	.align		4
.L_54:
        /*013c*/ 	.word	index@(_Z10abs_kernelPK7double2jjPd)
        /*0140*/ 	.word	0x00000000


	//----- nvinfo : EIATTR_REGCOUNT
	.align		4
.L_55:
        /*0144*/ 	.byte	0x04, 0x2f
        /*0146*/ 	.short	(.L_57 - .L_56)
	.align		4
.L_56:
        /*0148*/ 	.word	index@(_Z11sqrt_kernelPKdjjPd)
        /*014c*/ 	.word	0x00000012


	//----- nvinfo : EIATTR_FRAME_SIZE
	.align		4
.L_57:
        /*0150*/ 	.byte	0x04, 0x11
        /*0152*/ 	.short	(.L_59 - .L_58)
	.align		4
.L_58:
        /*0154*/ 	.word	index@($__internal_1_$__cuda_sm20_dsqrt_rn_f64_mediumpath_v1)
        /*0158*/ 	.word	0x00000000


	//----- nvinfo : EIATTR_FRAME_SIZE
	.align		4
.L_59:
        /*015c*/ 	.byte	0x04, 0x11
        /*015e*/ 	.short	(.L_61 - .L_60)
	.align		4
.L_60:
        /*0160*/ 	.word	index@(_Z11sqrt_kernelPKdjjPd)
        /*0164*/ 	.word	0x00000000


	//----- nvinfo : EIATTR_REGCOUNT
	.align		4
.L_61:
        /*0168*/ 	.byte	0x04, 0x2f
        /*016a*/ 	.short	(.L_63 - .L_62)
	.align		4
.L_62:
        /*016c*/ 	.word	index@(_Z19make_complex_kernelPKdS0_jjP7double2)
        /*0170*/ 	.word	0x0000000e


	//----- nvinfo : EIATTR_FRAME_SIZE
	.align		4
.L_63:
        /*0174*/ 	.byte	0x04, 0x11
        /*0176*/ 	.short	(.L_65 - .L_64)
	.align		4
.L_64:
        /*0178*/ 	.word	index@(_Z19make_complex_kernelPKdS0_jjP7double2)
        /*017c*/ 	.word	0x00000000


	//----- nvinfo : EIATTR_REGCOUNT
	.align		4
.L_65:
        /*0180*/ 	.byte	0x04, 0x2f
        /*0182*/ 	.short	(.L_67 - .L_66)
	.align		4
.L_66:
        /*0184*/ 	.word	index@(_Z10pow_kernelPKddjjPd)
        /*0188*/ 	.word	0x0000001e


	//----- nvinfo : EIATTR_FRAME_SIZE
	.align		4
.L_67:
        /*018c*/ 	.byte	0x04, 0x11
        /*018e*/ 	.short	(.L_69 - .L_68)
	.align		4
.L_68:
        /*0190*/ 	.word	index@($_Z10pow_kernelPKddjjPd$__internal_accurate_pow)
        /*0194*/ 	.word	0x00000000


	//----- nvinfo : EIATTR_FRAME_SIZE
	.align		4
.L_69:
        /*0198*/ 	.byte	0x04, 0x11
        /*019a*/ 	.short	(.L_71 - .L_70)
	.align		4
.L_70:
        /*019c*/ 	.word	index@(_Z10pow_kernelPKddjjPd)
        /*01a0*/ 	.word	0x00000000


	//----- nvinfo : EIATTR_REGCOUNT
	.align		4
.L_71:
        /*01a4*/ 	.byte	0x04, 0x2f
        /*01a6*/ 	.short	(.L_73 - .L_72)
	.align		4
.L_72:
        /*01a8*/ 	.word	index@(_Z11conj_kernelPK7double2jjPS_)
        /*01ac*/ 	.word	0x00000010


	//----- nvinfo : EIATTR_FRAME_SIZE
	.align		4
.L_73:
        /*01b0*/ 	.byte	0x04, 0x11
        /*01b2*/ 	.short	(.L_75 - .L_74)
	.align		4
.L_74:
        /*01b4*/ 	.word	index@(_Z11conj_kernelPK7double2jjPS_)
        /*01b8*/ 	.word	0x00000000


	//----- nvinfo : EIATTR_REGCOUNT
	.align		4
.L_75:
        /*01bc*/ 	.byte	0x04, 0x2f
        /*01be*/ 	.short	(.L_77 - .L_76)
	.align		4
.L_76:
        /*01c0*/ 	.word	index@(_Z24calc_singular_inv_kernelPdjjdP7double2)
        /*01c4*/ 	.word	0x00000019


	//----- nvinfo : EIATTR_FRAME_SIZE
	.align		4
.L_77:
        /*01c8*/ 	.byte	0x04, 0x11
        /*01ca*/ 	.short	(.L_79 - .L_78)
	.align		4
.L_78:
        /*01cc*/ 	.word	index@($__internal_0_$__cuda_sm20_div_rn_f64_full)
        /*01d0*/ 	.word	0x00000000


	//----- nvinfo : EIATTR_FRAME_SIZE
	.align		4
.L_79:
        /*01d4*/ 	.byte	0x04, 0x11
        /*01d6*/ 	.short	(.L_81 - .L_80)
	.align		4
.L_80:
        /*01d8*/ 	.word	index@(_Z24calc_singular_inv_kernelPdjjdP7double2)
        /*01dc*/ 	.word	0x00000000


	//----- nvinfo : EIATTR_REGCOUNT
	.align		4
.L_81:
        /*01e0*/ 	.byte	0x04, 0x2f
        /*01e2*/ 	.short	(.L_83 - .L_82)
	.align		4
.L_82:
        /*01e4*/ 	.word	index@(_Z10exp_kernelPK7double2jjPS_)
        /*01e8*/ 	.word	0x0000001e


	//----- nvinfo : EIATTR_FRAME_SIZE
	.align		4
.L_83:
        /*01ec*/ 	.byte	0x04, 0x11
        /*01ee*/ 	.short	(.L_85 - .L_84)
	.align		4
.L_84:
        /*01f0*/ 	.word	index@($_Z10exp_kernelPK7double2jjPS_$__internal_trig_reduction_slowpathd)
        /*01f4*/ 	.word	0x00000028


	//----- nvinfo : EIATTR_FRAME_SIZE
	.align		4
.L_85:
        /*01f8*/ 	.byte	0x04, 0x11
        /*01fa*/ 	.short	(.L_87 - .L_86)
	.align		4
.L_86:
        /*01fc*/ 	.word	index@(_Z10exp_kernelPK7double2jjPS_)
        /*0200*/ 	.word	0x00000028


	//----- nvinfo : EIATTR_REGCOUNT
	.align		4
.L_87:
        /*0204*/ 	.byte	0x04, 0x2f
        /*0206*/ 	.short	(.L_89 - .L_88)
	.align		4
.L_88:
        /*0208*/ 	.word	index@(_Z11real_kernelPK7double2jjPd)
        /*020c*/ 	.word	0x0000000a


	//----- nvinfo : EIATTR_FRAME_SIZE
	.align		4
.L_89:
        /*0210*/ 	.byte	0x04, 0x11
        /*0212*/ 	.short	(.L_91 - .L_90)
	.align		4
.L_90:
        /*0214*/ 	.word	index@(_Z11real_kernelPK7double2jjPd)
        /*0218*/ 	.word	0x00000000


	//----- nvinfo : EIATTR_REGCOUNT
	.align		4
.L_91:
        /*021c*/ 	.byte	0x04, 0x2f
        /*021e*/ 	.short	(.L_93 - .L_92)
	.align		4
.L_92:
        /*0220*/ 	.word	index@(_Z11imag_kernelPK7double2jjPd)
        /*0224*/ 	.word	0x0000000a


	//----- nvinfo : EIATTR_FRAME_SIZE
	.align		4
.L_93:
        /*0228*/ 	.byte	0x04, 0x11
        /*022a*/ 	.short	(.L_95 - .L_94)
	.align		4
.L_94:
        /*022c*/ 	.word	index@(_Z11imag_kernelPK7double2jjPd)
        /*0230*/ 	.word	0x00000000


	//----- nvinfo : EIATTR_REGCOUNT
	.align		4
.L_95:
        /*0234*/ 	.byte	0x04, 0x2f
        /*0236*/ 	.short	(.L_97 - .L_96)
	.align		4
.L_96:
        /*0238*/ 	.word	index@(_Z14col_sum_kernelPKdjjPd)
        /*023c*/ 	.word	0x00000020


	//----- nvinfo : EIATTR_FRAME_SIZE
	.align		4
.L_97:
        /*0240*/ 	.byte	0x04, 0x11
        /*0242*/ 	.short	(.L_99 - .L_98)
	.align		4
.L_98:
        /*0244*/ 	.word	index@(_Z14col_sum_kernelPKdjjPd)
        /*0248*/ 	.word	0x00000000


	//----- nvinfo : EIATTR_MIN_STACK_SIZE
	.align		4
.L_99:
        /*024c*/ 	.byte	0x04, 0x12
        /*024e*/ 	.short	(.L_101 - .L_100)
	.align		4
.L_100:
        /*0250*/ 	.word	index@(_Z14col_sum_kernelPKdjjPd)
        /*0254*/ 	.word	0x00000000


	//----- nvinfo : EIATTR_MIN_STACK_SIZE
	.align		4
.L_101:
        /*0258*/ 	.byte	0x04, 0x12
        /*025a*/ 	.short	(.L_103 - .L_102)
	.align		4
.L_102:
        /*025c*/ 	.word	index@(_Z11imag_kernelPK7double2jjPd)
        /*0260*/ 	.word	0x00000000


	//----- nvinfo : EIATTR_MIN_STACK_SIZE
	.align		4
.L_103:
        /*0264*/ 	.byte	0x04, 0x12
        /*0266*/ 	.short	(.L_105 - .L_104)
	.align		4
.L_104:
        /*0268*/ 	.word	index@(_Z11real_kernelPK7double2jjPd)
        /*026c*/ 	.word	0x00000000


	//----- nvinfo : EIATTR_MIN_STACK_SIZE
	.align		4
.L_105:
        /*0270*/ 	.byte	0x04, 0x12
        /*0272*/ 	.short	(.L_107 - .L_106)
	.align		4
.L_106:
        /*0274*/ 	.word	index@(_Z10exp_kernelPK7double2jjPS_)
        /*0278*/ 	.word	0x00000028


	//----- nvinfo : EIATTR_MIN_STACK_SIZE
	.align		4
.L_107:
        /*027c*/ 	.byte	0x04, 0x12
        /*027e*/ 	.short	(.L_109 - .L_108)
	.align		4
.L_108:
        /*0280*/ 	.word	index@(_Z24calc_singular_inv_kernelPdjjdP7double2)
        /*0284*/ 	.word	0x00000000


	//----- nvinfo : EIATTR_MIN_STACK_SIZE
	.align		4
.L_109:
        /*0288*/ 	.byte	0x04, 0x12
        /*028a*/ 	.short	(.L_111 - .L_110)
	.align		4
.L_110:
        /*028c*/ 	.word	index@(_Z11conj_kernelPK7double2jjPS_)
        /*0290*/ 	.word	0x00000000


	//----- nvinfo : EIATTR_MIN_STACK_SIZE
	.align		4
.L_111:
        /*0294*/ 	.byte	0x04, 0x12
        /*0296*/ 	.short	(.L_113 - .L_112)
	.align		4
.L_112:
        /*0298*/ 	.word	index@(_Z10pow_kernelPKddjjPd)
        /*029c*/ 	.word	0x00000000


	//----- nvinfo : EIATTR_MIN_STACK_SIZE
	.align		4
.L_113:
        /*02a0*/ 	.byte	0x04, 0x12
        /*02a2*/ 	.short	(.L_115 - .L_114)
	.align		4
.L_114:
        /*02a4*/ 	.word	index@(_Z19make_complex_kernelPKdS0_jjP7double2)
        /*02a8*/ 	.word	0x00000000


	//----- nvinfo : EIATTR_MIN_STACK_SIZE
	.align		4
.L_115:
        /*02ac*/ 	.byte	0x04, 0x12
        /*02ae*/ 	.short	(.L_117 - .L_116)
	.align		4
.L_116:
        /*02b0*/ 	.word	index@(_Z11sqrt_kernelPKdjjPd)
        /*02b4*/ 	.word	0x00000000


	//----- nvinfo : EIATTR_MIN_STACK_SIZE
	.align		4
.L_117:
        /*02b8*/ 	.byte	0x04, 0x12
        /*02ba*/ 	.short	(.L_119 - .L_118)
	.align		4
.L_118:
        /*02bc*/ 	.word	index@(_Z10abs_kernelPK7double2jjPd)
        /*02c0*/ 	.word	0x00000000


	//----- nvinfo : EIATTR_MIN_STACK_SIZE
	.align		4
.L_119:
        /*02c4*/ 	.byte	0x04, 0x12
        /*02c6*/ 	.short	(.L_121 - .L_120)
	.align		4
.L_120:
        /*02c8*/ 	.word	index@(_Z23hadamard_product_kernelPK7double2S1_jjPS_)
        /*02cc*/ 	.word	0x00000000


	//----- nvinfo : EIATTR_MIN_STACK_SIZE
	.align		4
.L_121:
        /*02d0*/ 	.byte	0x04, 0x12
        /*02d2*/ 	.short	(.L_123 - .L_122)
	.align		4
.L_122:
        /*02d4*/ 	.word	index@(_Z17reciprocal_kernelPK7double2jjPS_)
        /*02d8*/ 	.word	0x00000000


	//----- nvinfo : EIATTR_MIN_STACK_SIZE
	.align		4
.L_123:
        /*02dc*/ 	.byte	0x04, 0x12
        /*02de*/ 	.short	(.L_125 - .L_124)
	.align		4
.L_124:
        /*02e0*/ 	.word	index@(_Z19set_diagonal_kernelPKdjPd)
        /*02e4*/ 	.word	0x00000000


	//----- nvinfo : EIATTR_MIN_STACK_SIZE
	.align		4
.L_125:
        /*02e8*/ 	.byte	0x04, 0x12
        /*02ea*/ 	.short	(.L_127 - .L_126)
	.align		4
.L_126:
        /*02ec*/ 	.word	index@(_Z21set_diagonal_kernel_cPK7double2jPS_)
        /*02f0*/ 	.word	0x00000000


	//----- nvinfo : EIATTR_MIN_STACK_SIZE
	.align		4
.L_127:
        /*02f4*/ 	.byte	0x04, 0x12
        /*02f6*/ 	.short	(.L_129 - .L_128)
	.align		4
.L_128:
        /*02f8*/ 	.word	index@(_Z19get_diagonal_kernelPKdjjPd)
        /*02fc*/ 	.word	0x00000000


	//----- nvinfo : EIATTR_MIN_STACK_SIZE
	.align		4
.L_129:
        /*0300*/ 	.byte	0x04, 0x12
        /*0302*/ 	.short	(.L_131 - .L_130)
	.align		4
.L_130:
        /*0304*/ 	.word	index@(_Z19get_diagonal_kernelPK7double2jjPS_)
        /*0308*/ 	.word	0x00000000


	//----- nvinfo : EIATTR_MIN_STACK_SIZE
	.align		4
.L_131:
        /*030c*/ 	.byte	0x04, 0x12
        /*030e*/ 	.short	(.L_133 - .L_132)
	.align		4
.L_132:
        /*0310*/ 	.word	index@(_Z26cu_gspat_normalize2_kernelPK7double2S1_jPS_)
        /*0314*/ 	.word	0x00000000


	//----- nvinfo : EIATTR_MIN_STACK_SIZE
	.align		4
.L_133:
        /*0318*/ 	.byte	0x04, 0x12
        /*031a*/ 	.short	(.L_135 - .L_134)
	.align		4
.L_134:
        /*031c*/ 	.word	index@(_Z25cu_gspat_normalize_kernelPK7double2S1_jPS_)
        /*0320*/ 	.word	0x00000000


	//----- nvinfo : EIATTR_MIN_STACK_SIZE
	.align		4
.L_135:
        /*0324*/ 	.byte	0x04, 0x12
        /*0326*/ 	.short	(.L_137 - .L_136)
	.align		4
.L_136:
        /*0328*/ 	.word	index@(_Z22cu_gs_normalize_kernelPK7double2jPS_)
        /*032c*/ 	.word	0x00000000
.L_137:


//--------------------- .nv.compat                --------------------------
	.section	.nv.compat,"",@"SHT_CUDA_COMPAT_INFO"
	.align	4
        /*0000*/ 	.byte	0x02, 0x09, 0x00, 0x00, 0x02, 0x02, 0x01, 0x00, 0x02, 0x05, 0x05, 0x00, 0x03, 0x07, 0x01, 0x01
        /*0010*/ 	.byte	0x02, 0x03, 0x00, 0x00, 0x02, 0x06, 0x01, 0x00, 0x04, 0x0b, 0x08, 0x00, 0x01, 0x00, 0x00, 0x00
        /*0020*/ 	.byte	0x00, 0x00, 0x00, 0x00


//--------------------- .nv.info._Z14col_sum_kernelPKdjjPd --------------------------
	.section	.nv.info._Z14col_sum_kernelPKdjjPd,"",@"SHT_CUDA_INFO"
	.sectionflags	@""
	.align	4


	//----- nvinfo : EIATTR_CUDA_API_VERSION
	.align		4
        /*0000*/ 	.byte	0x04, 0x37
        /*0002*/ 	.short	(.L_139 - .L_138)
.L_138:
        /*0004*/ 	.word	0x00000082


	//----- nvinfo : EIATTR_KPARAM_INFO
	.align		4
.L_139:
        /*0008*/ 	.byte	0x04, 0x17
        /*000a*/ 	.short	(.L_141 - .L_140)
.L_140:
        /*000c*/ 	.word	0x00000000
        /*0010*/ 	.short	0x0003
        /*0012*/ 	.short	0x0010
        /*0014*/ 	.byte	0x00, 0xf5, 0x21, 0x00


	//----- nvinfo : EIATTR_KPARAM_INFO
	.align		4
.L_141:
        /*0018*/ 	.byte	0x04, 0x17
        /*001a*/ 	.short	(.L_143 - .L_142)
.L_142:
        /*001c*/ 	.word	0x00000000
        /*0020*/ 	.short	0x0002
        /*0022*/ 	.short	0x000c
        /*0024*/ 	.byte	0x00, 0xf0, 0x11, 0x00


	//----- nvinfo : EIATTR_KPARAM_INFO
	.align		4
.L_143:
        /*0028*/ 	.byte	0x04, 0x17
        /*002a*/ 	.short	(.L_145 - .L_144)
.L_144:
        /*002c*/ 	.word	0x00000000
        /*0030*/ 	.short	0x0001
        /*0032*/ 	.short	0x0008
        /*0034*/ 	.byte	0x00, 0xf0, 0x11, 0x00


	//----- nvinfo : EIATTR_KPARAM_INFO
	.align		4
.L_145:
        /*0038*/ 	.byte	0x04, 0x17
        /*003a*/ 	.short	(.L_147 - .L_146)
.L_146:
        /*003c*/ 	.word	0x00000000
        /*0040*/ 	.short	0x0000
        /*0042*/ 	.short	0x0000
        /*0044*/ 	.byte	0x00, 0xf5, 0x21, 0x00


	//----- nvinfo : EIATTR_SPARSE_MMA_MASK
	.align		4
.L_147:
        /*0048*/ 	.byte	0x03, 0x50
        /*004a*/ 	.short	0x0000


	//----- nvinfo : EIATTR_MAXREG_COUNT
	.align		4
        /*004c*/ 	.byte	0x03, 0x1b
        /*004e*/ 	.short	0x00ff


	//----- nvinfo : EIATTR_MERCURY_ISA_VERSION
	.align		4
        /*0050*/ 	.byte	0x03, 0x5f
        /*0052*/ 	.short	0x0101


	//----- nvinfo : EIATTR_VRC_CTA_INIT_COUNT
	.align		4
        /*0054*/ 	.byte	0x02, 0x4a
	.zero		1
	.zero		1


	//----- nvinfo : EIATTR_EXIT_INSTR_OFFSETS
	.align		4
        /*0058*/ 	.byte	0x04, 0x1c
        /*005a*/ 	.short	(.L_149 - .L_148)


	//   ....[0]....
.L_148:
        /*005c*/ 	.word	0x00000080


	//   ....[1]....
        /*0060*/ 	.word	0x00000b70


	//----- nvinfo : EIATTR_CBANK_PARAM_SIZE
	.align		4
.L_149:
        /*0064*/ 	.byte	0x03, 0x19
        /*0066*/ 	.short	0x0018


	//----- nvinfo : EIATTR_PARAM_CBANK
	.align		4
        /*0068*/ 	.byte	0x04, 0x0a
        /*006a*/ 	.short	(.L_151 - .L_150)
	.align		4
.L_150:
        /*006c*/ 	.word	index@(.nv.constant0._Z14col_sum_kernelPKdjjPd)
        /*0070*/ 	.short	0x0380
        /*0072*/ 	.short	0x0018


	//----- nvinfo : EIATTR_SW_WAR
	.align		4
.L_151:
        /*0074*/ 	.byte	0x04, 0x36
        /*0076*/ 	.short	(.L_153 - .L_152)
.L_152:
        /*0078*/ 	.word	0x00000008
.L_153:


//--------------------- .nv.info._Z11imag_kernelPK7double2jjPd --------------------------
	.section	.nv.info._Z11imag_kernelPK7double2jjPd,"",@"SHT_CUDA_INFO"
	.sectionflags	@""
	.align	4


	//----- nvinfo : EIATTR_CUDA_API_VERSION
	.align		4
        /*0000*/ 	.byte	0x04, 0x37
        /*0002*/ 	.short	(.L_155 - .L_154)
.L_154:
        /*0004*/ 	.word	0x00000082


	//----- nvinfo : EIATTR_KPARAM_INFO
	.align		4
.L_155:
        /*0008*/ 	.byte	0x04, 0x17
        /*000a*/ 	.short	(.L_157 - .L_156)
.L_156:
        /*000c*/ 	.word	0x00000000
        /*0010*/ 	.short	0x0003
        /*0012*/ 	.short	0x0010
        /*0014*/ 	.byte	0x00, 0xf5, 0x21, 0x00


	//----- nvinfo : EIATTR_KPARAM_INFO
	.align		4
.L_157:
        /*0018*/ 	.byte	0x04, 0x17
        /*001a*/ 	.short	(.L_159 - .L_158)
.L_158:
        /*001c*/ 	.word	0x00000000
        /*0020*/ 	.short	0x0002
        /*0022*/ 	.short	0x000c
        /*0024*/ 	.byte	0x00, 0xf0, 0x11, 0x00


	//----- nvinfo : EIATTR_KPARAM_INFO
	.align		4
.L_159:
        /*0028*/ 	.byte	0x04, 0x17
        /*002a*/ 	.short	(.L_161 - .L_160)
.L_160:
        /*002c*/ 	.word	0x00000000
        /*0030*/ 	.short	0x0001
        /*0032*/ 	.short	0x0008
        /*0034*/ 	.byte	0x00, 0xf0, 0x11, 0x00


	//----- nvinfo : EIATTR_KPARAM_INFO
	.align		4
.L_161:
        /*0038*/ 	.byte	0x04, 0x17
        /*003a*/ 	.short	(.L_163 - .L_162)
.L_162:
        /*003c*/ 	.word	0x00000000
        /*0040*/ 	.short	0x0000
        /*0042*/ 	.short	0x0000
        /*0044*/ 	.byte	0x00, 0xf5, 0x21, 0x00


	//----- nvinfo : EIATTR_SPARSE_MMA_MASK
	.align		4
.L_163:
        /*0048*/ 	.byte	0x03, 0x50
        /*004a*/ 	.short	0x0000


	//----- nvinfo : EIATTR_MAXREG_COUNT
	.align		4
        /*004c*/ 	.byte	0x03, 0x1b
        /*004e*/ 	.short	0x00ff


	//----- nvinfo : EIATTR_MERCURY_ISA_VERSION
	.align		4
        /*0050*/ 	.byte	0x03, 0x5f
        /*0052*/ 	.short	0x0101


	//----- nvinfo : EIATTR_VRC_CTA_INIT_COUNT
	.align		4
        /*0054*/ 	.byte	0x02, 0x4a
	.zero		1
	.zero		1


	//----- nvinfo : EIATTR_EXIT_INSTR_OFFSETS
	.align		4
        /*0058*/ 	.byte	0x04, 0x1c
        /*005a*/ 	.short	(.L_165 - .L_164)


	//   ....[0]....
.L_164:
        /*005c*/ 	.word	0x000000c0


	//   ....[1]....
        /*0060*/ 	.word	0x00000150


	//----- nvinfo : EIATTR_CBANK_PARAM_SIZE
	.align		4
.L_165:
        /*0064*/ 	.byte	0x03, 0x19
        /*0066*/ 	.short	0x0018


	//----- nvinfo : EIATTR_PARAM_CBANK
	.align		4
        /*0068*/ 	.byte	0x04, 0x0a
        /*006a*/ 	.short	(.L_167 - .L_166)
	.align		4
.L_166:
        /*006c*/ 	.word	index@(.nv.constant0._Z11imag_kernelPK7double2jjPd)
        /*0070*/ 	.short	0x0380
        /*0072*/ 	.short	0x0018


	//----- nvinfo : EIATTR_SW_WAR
	.align		4
.L_167:
        /*0074*/ 	.byte	0x04, 0x36
        /*0076*/ 	.short	(.L_169 - .L_168)
.L_168:
        /*0078*/ 	.word	0x00000008
.L_169:


//--------------------- .nv.info._Z11real_kernelPK7double2jjPd --------------------------
	.section	.nv.info._Z11real_kernelPK7double2jjPd,"",@"SHT_CUDA_INFO"
	.sectionflags	@""
	.align	4


	//----- nvinfo : EIATTR_CUDA_API_VERSION
	.align		4
        /*0000*/ 	.byte	0x04, 0x37
        /*0002*/ 	.short	(.L_171 - .L_170)
.L_170:
        /*0004*/ 	.word	0x00000082


	//----- nvinfo : EIATTR_KPARAM_INFO
	.align		4
.L_171:
        /*0008*/ 	.byte	0x04, 0x17
        /*000a*/ 	.short	(.L_173 - .L_172)
.L_172:
        /*000c*/ 	.word	0x00000000
        /*0010*/ 	.short	0x0003
        /*0012*/ 	.short	0x0010
        /*0014*/ 	.byte	0x00, 0xf5, 0x21, 0x00


	//----- nvinfo : EIATTR_KPARAM_INFO
	.align		4
.L_173:
        /*0018*/ 	.byte	0x04, 0x17
        /*001a*/ 	.short	(.L_175 - .L_174)
.L_174:
        /*001c*/ 	.word	0x00000000
        /*0020*/ 	.short	0x0002
        /*0022*/ 	.short	0x000c
        /*0024*/ 	.byte	0x00, 0xf0, 0x11, 0x00


	//----- nvinfo : EIATTR_KPARAM_INFO
	.align		4
.L_175:
        /*0028*/ 	.byte	0x04, 0x17
        /*002a*/ 	.short	(.L_177 - .L_176)
.L_176:
        /*002c*/ 	.word	0x00000000
        /*0030*/ 	.short	0x0001
        /*0032*/ 	.short	0x0008
        /*0034*/ 	.byte	0x00, 0xf0, 0x11, 0x00


	//----- nvinfo : EIATTR_KPARAM_INFO
	.align		4
.L_177:
        /*0038*/ 	.byte	0x04, 0x17
        /*003a*/ 	.short	(.L_179 - .L_178)
.L_178:
        /*003c*/ 	.word	0x00000000
        /*0040*/ 	.short	0x0000
        /*0042*/ 	.short	0x0000
        /*0044*/ 	.byte	0x00, 0xf5, 0x21, 0x00


	//----- nvinfo : EIATTR_SPARSE_MMA_MASK
	.align		4
.L_179:
        /*0048*/ 	.byte	0x03, 0x50
        /*004a*/ 	.short	0x0000


	//----- nvinfo : EIATTR_MAXREG_COUNT
	.align		4
        /*004c*/ 	.byte	0x03, 0x1b
        /*004e*/ 	.short	0x00ff


	//----- nvinfo : EIATTR_MERCURY_ISA_VERSION
	.align		4
        /*0050*/ 	.byte	0x03, 0x5f
        /*0052*/ 	.short	0x0101


	//----- nvinfo : EIATTR_VRC_CTA_INIT_COUNT
	.align		4
        /*0054*/ 	.byte	0x02, 0x4a
	.zero		1
	.zero		1


	//----- nvinfo : EIATTR_EXIT_INSTR_OFFSETS
	.align		4
        /*0058*/ 	.byte	0x04, 0x1c
        /*005a*/ 	.short	(.L_181 - .L_180)


	//   ....[0]....
.L_180:
        /*005c*/ 	.word	0x000000c0


	//   ....[1]....
        /*0060*/ 	.word	0x00000150


	//----- nvinfo : EIATTR_CBANK_PARAM_SIZE
	.align		4
.L_181:
        /*0064*/ 	.byte	0x03, 0x19
        /*0066*/ 	.short	0x0018


	//----- nvinfo : EIATTR_PARAM_CBANK
	.align		4
        /*0068*/ 	.byte	0x04, 0x0a
        /*006a*/ 	.short	(.L_183 - .L_182)
	.align		4
.L_182:
        /*006c*/ 	.word	index@(.nv.constant0._Z11real_kernelPK7double2jjPd)
        /*0070*/ 	.short	0x0380
        /*0072*/ 	.short	0x0018


	//----- nvinfo : EIATTR_SW_WAR
	.align		4
.L_183:
        /*0074*/ 	.byte	0x04, 0x36
        /*0076*/ 	.short	(.L_185 - .L_184)
.L_184:
        /*0078*/ 	.word	0x00000008
.L_185:


//--------------------- .nv.info._Z10exp_kernelPK7double2jjPS_ --------------------------
	.section	.nv.info._Z10exp_kernelPK7double2jjPS_,"",@"SHT_CUDA_INFO"
	.sectionflags	@""
	.align	4


	//----- nvinfo : EIATTR_CUDA_API_VERSION
	.align		4
        /*0000*/ 	.byte	0x04, 0x37
        /*0002*/ 	.short	(.L_187 - .L_186)
.L_186:
        /*0004*/ 	.word	0x00000082


	//----- nvinfo : EIATTR_KPARAM_INFO
	.align		4
.L_187:
        /*0008*/ 	.byte	0x04, 0x17
        /*000a*/ 	.short	(.L_189 - .L_188)
.L_188:
        /*000c*/ 	.word	0x00000000
        /*0010*/ 	.short	0x0003
        /*0012*/ 	.short	0x0010
        /*0014*/ 	.byte	0x00, 0xf5, 0x21, 0x00


	//----- nvinfo : EIATTR_KPARAM_INFO
	.align		4
.L_189:
        /*0018*/ 	.byte	0x04, 0x17
        /*001a*/ 	.short	(.L_191 - .L_190)
.L_190:
        /*001c*/ 	.word	0x00000000
        /*0020*/ 	.short	0x0002
        /*0022*/ 	.short	0x000c
        /*0024*/ 	.byte	0x00, 0xf0, 0x11, 0x00


	//----- nvinfo : EIATTR_KPARAM_INFO
	.align		4
.L_191:
        /*0028*/ 	.byte	0x04, 0x17
        /*002a*/ 	.short	(.L_193 - .L_192)
.L_192:
        /*002c*/ 	.word	0x00000000
        /*0030*/ 	.short	0x0001
        /*0032*/ 	.short	0x0008
        /*0034*/ 	.byte	0x00, 0xf0, 0x11, 0x00


	//----- nvinfo : EIATTR_KPARAM_INFO
	.align		4
.L_193:
        /*0038*/ 	.byte	0x04, 0x17
        /*003a*/ 	.short	(.L_195 - .L_194)
.L_194:
        /*003c*/ 	.word	0x00000000
        /*0040*/ 	.short	0x0000
        /*0042*/ 	.short	0x0000
        /*0044*/ 	.byte	0x00, 0xf5, 0x21, 0x00


	//----- nvinfo : EIATTR_SPARSE_MMA_MASK
	.align		4
.L_195:
        /*0048*/ 	.byte	0x03, 0x50
        /*004a*/ 	.short	0x0000


	//----- nvinfo : EIATTR_MAXREG_COUNT
	.align		4
        /*004c*/ 	.byte	0x03, 0x1b
        /*004e*/ 	.short	0x00ff


	//----- nvinfo : EIATTR_MERCURY_ISA_VERSION
	.align		4
        /*0050*/ 	.byte	0x03, 0x5f
        /*0052*/ 	.short	0x0101


	//----- nvinfo : EIATTR_VRC_CTA_INIT_COUNT
	.align		4
        /*0054*/ 	.byte	0x02, 0x4a
	.zero		1
	.zero		1


	//----- nvinfo : EIATTR_EXIT_INSTR_OFFSETS
	.align		4
        /*0058*/ 	.byte	0x04, 0x1c
        /*005a*/ 	.short	(.L_197 - .L_196)


	//   ....[0]....
.L_196:
        /*005c*/ 	.word	0x000000d0


	//   ....[1]....
        /*0060*/ 	.word	0x00000ca0


	//----- nvinfo : EIATTR_CRS_STACK_SIZE
	.align		4
.L_197:
        /*0064*/ 	.byte	0x04, 0x1e
        /*0066*/ 	.short	(.L_199 - .L_198)
.L_198:
        /*0068*/ 	.word	0x00000000


	//----- nvinfo : EIATTR_CBANK_PARAM_SIZE
	.align		4
.L_199:
        /*006c*/ 	.byte	0x03, 0x19
        /*006e*/ 	.short	0x0018


	//----- nvinfo : EIATTR_PARAM_CBANK
	.align		4
        /*0070*/ 	.byte	0x04, 0x0a
        /*0072*/ 	.short	(.L_201 - .L_200)
	.align		4
.L_200:
        /*0074*/ 	.word	index@(.nv.constant0._Z10exp_kernelPK7double2jjPS_)
        /*0078*/ 	.short	0x0380
        /*007a*/ 	.short	0x0018


	//----- nvinfo : EIATTR_SW_WAR
	.align		4
.L_201:
        /*007c*/ 	.byte	0x04, 0x36
        /*007e*/ 	.short	(.L_203 - .L_202)
.L_202:
        /*0080*/ 	.word	0x00000008
.L_203:


//--------------------- .nv.info._Z24calc_singular_inv_kernelPdjjdP7double2 --------------------------
	.section	.nv.info._Z24calc_singular_inv_kernelPdjjdP7double2,"",@"SHT_CUDA_INFO"
	.sectionflags	@""
	.align	4


	//----- nvinfo : EIATTR_CUDA_API_VERSION
	.align		4
        /*0000*/ 	.byte	0x04, 0x37
        /*0002*/ 	.short	(.L_205 - .L_204)
.L_204:
        /*0004*/ 	.word	0x00000082


	//----- nvinfo : EIATTR_KPARAM_INFO
	.align		4
.L_205:
        /*0008*/ 	.byte	0x04, 0x17
        /*000a*/ 	.short	(.L_207 - .L_206)
.L_206:
        /*000c*/ 	.word	0x00000000
        /*0010*/ 	.short	0x0004
        /*0012*/ 	.short	0x0018
        /*0014*/ 	.byte	0x00, 0xf5, 0x21, 0x00


	//----- nvinfo : EIATTR_KPARAM_INFO
	.align		4
.L_207:
        /*0018*/ 	.byte	0x04, 0x17
        /*001a*/ 	.short	(.L_209 - .L_208)
.L_208:
        /*001c*/ 	.word	0x00000000
        /*0020*/ 	.short	0x0003
        /*0022*/ 	.short	0x0010
        /*0024*/ 	.byte	0x00, 0xf0, 0x21, 0x00


	//----- nvinfo : EIATTR_KPARAM_INFO
	.align		4
.L_209:
        /*0028*/ 	.byte	0x04, 0x17
        /*002a*/ 	.short	(.L_211 - .L_210)
.L_210:
        /*002c*/ 	.word	0x00000000
        /*0030*/ 	.short	0x0002
        /*0032*/ 	.short	0x000c
        /*0034*/ 	.byte	0x00, 0xf0, 0x11, 0x00


	//----- nvinfo : EIATTR_KPARAM_INFO
	.align		4
.L_211:
        /*0038*/ 	.byte	0x04, 0x17
        /*003a*/ 	.short	(.L_213 - .L_212)
.L_212:
        /*003c*/ 	.word	0x00000000
        /*0040*/ 	.short	0x0001
        /*0042*/ 	.short	0x0008
        /*0044*/ 	.byte	0x00, 0xf0, 0x11, 0x00


	//----- nvinfo : EIATTR_KPARAM_INFO
	.align		4
.L_213:
        /*0048*/ 	.byte	0x04, 0x17
        /*004a*/ 	.short	(.L_215 - .L_214)
.L_214:
        /*004c*/ 	.word	0x00000000
        /*0050*/ 	.short	0x0000
        /*0052*/ 	.short	0x0000
        /*0054*/ 	.byte	0x00, 0xf5, 0x21, 0x00


	//----- nvinfo : EIATTR_SPARSE_MMA_MASK
	.align		4
.L_215:
        /*0058*/ 	.byte	0x03, 0x50
        /*005a*/ 	.short	0x0000


	//----- nvinfo : EIATTR_MAXREG_COUNT
	.align		4
        /*005c*/ 	.byte	0x03, 0x1b
        /*005e*/ 	.short	0x00ff


	//----- nvinfo : EIATTR_MERCURY_ISA_VERSION
	.align		4
        /*0060*/ 	.byte	0x03, 0x5f
        /*0062*/ 	.short	0x0101


	//----- nvinfo : EIATTR_VRC_CTA_INIT_COUNT
	.align		4
        /*0064*/ 	.byte	0x02, 0x4a
	.zero		1
	.zero		1


	//----- nvinfo : EIATTR_EXIT_INSTR_OFFSETS
	.align		4
        /*0068*/ 	.byte	0x04, 0x1c
        /*006a*/ 	.short	(.L_217 - .L_216)


	//   ....[0]....
.L_216:
        /*006c*/ 	.word	0x000000c0


	//   ....[1]....
        /*0070*/ 	.word	0x000002d0


	//   ....[2]....
        /*0074*/ 	.word	0x00000320


	//----- nvinfo : EIATTR_CRS_STACK_SIZE
	.align		4
.L_217:
        /*0078*/ 	.byte	0x04, 0x1e
        /*007a*/ 	.short	(.L_219 - .L_218)
.L_218:
        /*007c*/ 	.word	0x00000000


	//----- nvinfo : EIATTR_CBANK_PARAM_SIZE
	.align		4
.L_219:
        /*0080*/ 	.byte	0x03, 0x19
        /*0082*/ 	.short	0x0020


	//----- nvinfo : EIATTR_PARAM_CBANK
	.align		4
        /*0084*/ 	.byte	0x04, 0x0a
        /*0086*/ 	.short	(.L_221 - .L_220)
	.align		4
.L_220:
        /*0088*/ 	.word	index@(.nv.constant0._Z24calc_singular_inv_kernelPdjjdP7double2)
        /*008c*/ 	.short	0x0380
        /*008e*/ 	.short	0x0020


	//----- nvinfo : EIATTR_SW_WAR
	.align		4
.L_221:
        /*0090*/ 	.byte	0x04, 0x36
        /*0092*/ 	.short	(.L_223 - .L_222)
.L_222:
        /*0094*/ 	.word	0x00000008
.L_223:


//--------------------- .nv.info._Z11conj_kernelPK7double2jjPS_ --------------------------
	.section	.nv.info._Z11conj_kernelPK7double2jjPS_,"",@"SHT_CUDA_INFO"
	.sectionflags	@""
	.align	4


	//----- nvinfo : EIATTR_CUDA_API_VERSION
	.align		4
        /*0000*/ 	.byte	0x04, 0x37
        /*0002*/ 	.short	(.L_225 - .L_224)
.L_224:
        /*0004*/ 	.word	0x00000082


	//----- nvinfo : EIATTR_KPARAM_INFO
	.align		4
.L_225:
        /*0008*/ 	.byte	0x04, 0x17
        /*000a*/ 	.short	(.L_227 - .L_226)
.L_226:
        /*000c*/ 	.word	0x00000000
        /*0010*/ 	.short	0x0003
        /*0012*/ 	.short	0x0010
        /*0014*/ 	.byte	0x00, 0xf5, 0x21, 0x00


	//----- nvinfo : EIATTR_KPARAM_INFO
	.align		4
.L_227:
        /*0018*/ 	.byte	0x04, 0x17
        /*001a*/ 	.short	(.L_229 - .L_228)
.L_228:
        /*001c*/ 	.word	0x00000000
        /*0020*/ 	.short	0x0002
        /*0022*/ 	.short	0x000c
        /*0024*/ 	.byte	0x00, 0xf0, 0x11, 0x00


	//----- nvinfo : EIATTR_KPARAM_INFO
	.align		4
.L_229:
        /*0028*/ 	.byte	0x04, 0x17
        /*002a*/ 	.short	(.L_231 - .L_230)
.L_230:
        /*002c*/ 	.word	0x00000000
        /*0030*/ 	.short	0x0001
        /*0032*/ 	.short	0x0008
        /*0034*/ 	.byte	0x00, 0xf0, 0x11, 0x00


	//----- nvinfo : EIATTR_KPARAM_INFO
	.align		4
.L_231:
        /*0038*/ 	.byte	0x04, 0x17
        /*003a*/ 	.short	(.L_233 - .L_232)
.L_232:
        /*003c*/ 	.word	0x00000000
        /*0040*/ 	.short	0x0000
        /*0042*/ 	.short	0x0000
        /*0044*/ 	.byte	0x00, 0xf5, 0x21, 0x00


	//----- nvinfo : EIATTR_SPARSE_MMA_MASK
	.align		4
.L_233:
        /*0048*/ 	.byte	0x03, 0x50
        /*004a*/ 	.short	0x0000


	//----- nvinfo : EIATTR_MAXREG_COUNT
	.align		4
        /*004c*/ 	.byte	0x03, 0x1b
        /*004e*/ 	.short	0x00ff


	//----- nvinfo : EIATTR_MERCURY_ISA_VERSION
	.align		4
        /*0050*/ 	.byte	0x03, 0x5f
        /*0052*/ 	.short	0x0101


	//----- nvinfo : EIATTR_VRC_CTA_INIT_COUNT
	.align		4
        /*0054*/ 	.byte	0x02, 0x4a
	.zero		1
	.zero		1


	//----- nvinfo : EIATTR_EXIT_INSTR_OFFSETS
	.align		4
        /*0058*/ 	.byte	0x04, 0x1c
        /*005a*/ 	.short	(.L_235 - .L_234)


	//   ....[0]....
.L_234:
        /*005c*/ 	.word	0x000000c0


	//   ....[1]....
        /*0060*/ 	.word	0x00000180


	//----- nvinfo : EIATTR_CBANK_PARAM_SIZE
	.align		4
.L_235:
        /*0064*/ 	.byte	0x03, 0x19
        /*0066*/ 	.short	0x0018


	//----- nvinfo : EIATTR_PARAM_CBANK
	.align		4
        /*0068*/ 	.byte	0x04, 0x0a
        /*006a*/ 	.short	(.L_237 - .L_236)
	.align		4
.L_236:
        /*006c*/ 	.word	index@(.nv.constant0._Z11conj_kernelPK7double2jjPS_)
        /*0070*/ 	.short	0x0380
        /*0072*/ 	.short	0x0018


	//----- nvinfo : EIATTR_SW_WAR
	.align		4
.L_237:
        /*0074*/ 	.byte	0x04, 0x36
        /*0076*/ 	.short	(.L_239 - .L_238)
.L_238:
        /*0078*/ 	.word	0x00000008
.L_239:


//--------------------- .nv.info._Z10pow_kernelPKddjjPd --------------------------
	.section	.nv.info._Z10pow_kernelPKddjjPd,"",@"SHT_CUDA_INFO"
	.sectionflags	@""
	.align	4


	//----- nvinfo : EIATTR_CUDA_API_VERSION
	.align		4
        /*0000*/ 	.byte	0x04, 0x37
        /*0002*/ 	.short	(.L_241 - .L_240)
.L_240:
        /*0004*/ 	.word	0x00000082


	//----- nvinfo : EIATTR_KPARAM_INFO
	.align		4
.L_241:
        /*0008*/ 	.byte	0x04, 0x17
        /*000a*/ 	.short	(.L_243 - .L_242)
.L_242:
        /*000c*/ 	.word	0x00000000
        /*0010*/ 	.short	0x0004
        /*0012*/ 	.short	0x0018
        /*0014*/ 	.byte	0x00, 0xf5, 0x21, 0x00


	//----- nvinfo : EIATTR_KPARAM_INFO
	.align		4
.L_243:
        /*0018*/ 	.byte	0x04, 0x17
        /*001a*/ 	.short	(.L_245 - .L_244)
.L_244:
        /*001c*/ 	.word	0x00000000
        /*0020*/ 	.short	0x0003
        /*0022*/ 	.short	0x0014
        /*0024*/ 	.byte	0x00, 0xf0, 0x11, 0x00


	//----- nvinfo : EIATTR_KPARAM_INFO
	.align		4
.L_245:
        /*0028*/ 	.byte	0x04, 0x17
        /*002a*/ 	.short	(.L_247 - .L_246)
.L_246:
        /*002c*/ 	.word	0x00000000
        /*0030*/ 	.short	0x0002
        /*0032*/ 	.short	0x0010
        /*0034*/ 	.byte	0x00, 0xf0, 0x11, 0x00


	//----- nvinfo : EIATTR_KPARAM_INFO
	.align		4
.L_247:
        /*0038*/ 	.byte	0x04, 0x17
        /*003a*/ 	.short	(.L_249 - .L_248)
.L_248:
        /*003c*/ 	.word	0x00000000
        /*0040*/ 	.short	0x0001
        /*0042*/ 	.short	0x0008
        /*0044*/ 	.byte	0x00, 0xf0, 0x21, 0x00


	//----- nvinfo : EIATTR_KPARAM_INFO
	.align		4
.L_249:
        /*0048*/ 	.byte	0x04, 0x17
        /*004a*/ 	.short	(.L_251 - .L_250)
.L_250:
        /*004c*/ 	.word	0x00000000
        /*0050*/ 	.short	0x0000
        /*0052*/ 	.short	0x0000
        /*0054*/ 	.byte	0x00, 0xf5, 0x21, 0x00


	//----- nvinfo : EIATTR_SPARSE_MMA_MASK
	.align		4
.L_251:
        /*0058*/ 	.byte	0x03, 0x50
        /*005a*/ 	.short	0x0000


	//----- nvinfo : EIATTR_MAXREG_COUNT
	.align		4
        /*005c*/ 	.byte	0x03, 0x1b
        /*005e*/ 	.short	0x00ff


	//----- nvinfo : EIATTR_MERCURY_ISA_VERSION
	.align		4
        /*0060*/ 	.byte	0x03, 0x5f
        /*0062*/ 	.short	0x0101


	//----- nvinfo : EIATTR_VRC_CTA_INIT_COUNT
	.align		4
        /*0064*/ 	.byte	0x02, 0x4a
	.zero		1
	.zero		1


	//----- nvinfo : EIATTR_EXIT_INSTR_OFFSETS
	.align		4
        /*0068*/ 	.byte	0x04, 0x1c
        /*006a*/ 	.short	(.L_253 - .L_252)


	//   ....[0]....
.L_252:
        /*006c*/ 	.word	0x000000c0


	//   ....[1]....
        /*0070*/ 	.word	0x00000620


	//----- nvinfo : EIATTR_CRS_STACK_SIZE
	.align		4
.L_253:
        /*0074*/ 	.byte	0x04, 0x1e
        /*0076*/ 	.short	(.L_255 - .L_254)
.L_254:
        /*0078*/ 	.word	0x00000000


	//----- nvinfo : EIATTR_CBANK_PARAM_SIZE
	.align		4
.L_255:
        /*007c*/ 	.byte	0x03, 0x19
        /*007e*/ 	.short	0x0020


	//----- nvinfo : EIATTR_PARAM_CBANK
	.align		4
        /*0080*/ 	.byte	0x04, 0x0a
        /*0082*/ 	.short	(.L_257 - .L_256)
	.align		4
.L_256:
        /*0084*/ 	.word	index@(.nv.constant0._Z10pow_kernelPKddjjPd)
        /*0088*/ 	.short	0x0380
        /*008a*/ 	.short	0x0020


	//----- nvinfo : EIATTR_SW_WAR
	.align		4
.L_257:
        /*008c*/ 	.byte	0x04, 0x36
        /*008e*/ 	.short	(.L_259 - .L_258)
.L_258:
        /*0090*/ 	.word	0x00000008
.L_259:


//--------------------- .nv.info._Z19make_complex_kernelPKdS0_jjP7double2 --------------------------
	.section	.nv.info._Z19make_complex_kernelPKdS0_jjP7double2,"",@"SHT_CUDA_INFO"
	.sectionflags	@""
	.align	4


	//----- nvinfo : EIATTR_CUDA_API_VERSION
	.align		4
        /*0000*/ 	.byte	0x04, 0x37
        /*0002*/ 	.short	(.L_261 - .L_260)
.L_260:
        /*0004*/ 	.word	0x00000082


	//----- nvinfo : EIATTR_KPARAM_INFO
	.align		4
.L_261:
        /*0008*/ 	.byte	0x04, 0x17
        /*000a*/ 	.short	(.L_263 - .L_262)
.L_262:
        /*000c*/ 	.word	0x00000000
        /*0010*/ 	.short	0x0004
        /*0012*/ 	.short	0x0018
        /*0014*/ 	.byte	0x00, 0xf5, 0x21, 0x00


	//----- nvinfo : EIATTR_KPARAM_INFO
	.align		4
.L_263:
        /*0018*/ 	.byte	0x04, 0x17
        /*001a*/ 	.short	(.L_265 - .L_264)
.L_264:
        /*001c*/ 	.word	0x00000000
        /*0020*/ 	.short	0x0003
        /*0022*/ 	.short	0x0014
        /*0024*/ 	.byte	0x00, 0xf0, 0x11, 0x00


	//----- nvinfo : EIATTR_KPARAM_INFO
	.align		4
.L_265:
        /*0028*/ 	.byte	0x04, 0x17
        /*002a*/ 	.short	(.L_267 - .L_266)
.L_266:
        /*002c*/ 	.word	0x00000000
        /*0030*/ 	.short	0x0002
        /*0032*/ 	.short	0x0010
        /*0034*/ 	.byte	0x00, 0xf0, 0x11, 0x00


	//----- nvinfo : EIATTR_KPARAM_INFO
	.align		4
.L_267:
        /*0038*/ 	.byte	0x04, 0x17
        /*003a*/ 	.short	(.L_269 - .L_268)
.L_268:
        /*003c*/ 	.word	0x00000000
        /*0040*/ 	.short	0x0001
        /*0042*/ 	.short	0x0008
        /*0044*/ 	.byte	0x00, 0xf5, 0x21, 0x00


	//----- nvinfo : EIATTR_KPARAM_INFO
	.align		4
.L_269:
        /*0048*/ 	.byte	0x04, 0x17
        /*004a*/ 	.short	(.L_271 - .L_270)
.L_270:
        /*004c*/ 	.word	0x00000000
        /*0050*/ 	.short	0x0000
        /*0052*/ 	.short	0x0000
        /*0054*/ 	.byte	0x00, 0xf5, 0x21, 0x00


	//----- nvinfo : EIATTR_SPARSE_MMA_MASK
	.align		4
.L_271:
        /*0058*/ 	.byte	0x03, 0x50
        /*005a*/ 	.short	0x0000


	//----- nvinfo : EIATTR_MAXREG_COUNT
	.align		4
        /*005c*/ 	.byte	0x03, 0x1b
        /*005e*/ 	.short	0x00ff


	//----- nvinfo : EIATTR_MERCURY_ISA_VERSION
	.align		4
        /*0060*/ 	.byte	0x03, 0x5f
        /*0062*/ 	.short	0x0101


	//----- nvinfo : EIATTR_VRC_CTA_INIT_COUNT
	.align		4
        /*0064*/ 	.byte	0x02, 0x4a
	.zero		1
	.zero		1


	//----- nvinfo : EIATTR_EXIT_INSTR_OFFSETS
	.align		4
        /*0068*/ 	.byte	0x04, 0x1c
        /*006a*/ 	.short	(.L_273 - .L_272)


	//   ....[0]....
.L_272:
        /*006c*/ 	.word	0x000000c0


	//   ....[1]....
        /*0070*/ 	.word	0x00000180


	//----- nvinfo : EIATTR_CBANK_PARAM_SIZE
	.align		4
.L_273:
        /*0074*/ 	.byte	0x03, 0x19
        /*0076*/ 	.short	0x0020


	//----- nvinfo : EIATTR_PARAM_CBANK
	.align		4
        /*0078*/ 	.byte	0x04, 0x0a
        /*007a*/ 	.short	(.L_275 - .L_274)
	.align		4
.L_274:
        /*007c*/ 	.word	index@(.nv.constant0._Z19make_complex_kernelPKdS0_jjP7double2)
        /*0080*/ 	.short	0x0380
        /*0082*/ 	.short	0x0020


	//----- nvinfo : EIATTR_SW_WAR
	.align		4
.L_275:
        /*0084*/ 	.byte	0x04, 0x36
        /*0086*/ 	.short	(.L_277 - .L_276)
.L_276:
        /*0088*/ 	.word	0x00000008
.L_277:


//--------------------- .nv.info._Z11sqrt_kernelPKdjjPd --------------------------
	.section	.nv.info._Z11sqrt_kernelPKdjjPd,"",@"SHT_CUDA_INFO"
	.sectionflags	@""
	.align	4


	//----- nvinfo : EIATTR_CUDA_API_VERSION
	.align		4
        /*0000*/ 	.byte	0x04, 0x37
        /*0002*/ 	.short	(.L_279 - .L_278)
.L_278:
        /*0004*/ 	.word	0x00000082


	//----- nvinfo : EIATTR_KPARAM_INFO
	.align		4
.L_279:
        /*0008*/ 	.byte	0x04, 0x17
        /*000a*/ 	.short	(.L_281 - .L_280)
.L_280:
        /*000c*/ 	.word	0x00000000
        /*0010*/ 	.short	0x0003
        /*0012*/ 	.short	0x0010
        /*0014*/ 	.byte	0x00, 0xf5, 0x21, 0x00


	//----- nvinfo : EIATTR_KPARAM_INFO
	.align		4
.L_281:
        /*0018*/ 	.byte	0x04, 0x17
        /*001a*/ 	.short	(.L_283 - .L_282)
.L_282:
        /*001c*/ 	.word	0x00000000
        /*0020*/ 	.short	0x0002
        /*0022*/ 	.short	0x000c
        /*0024*/ 	.byte	0x00, 0xf0, 0x11, 0x00


	//----- nvinfo : EIATTR_KPARAM_INFO
	.align		4
.L_283:
        /*0028*/ 	.byte	0x04, 0x17
        /*002a*/ 	.short	(.L_285 - .L_284)
.L_284:
        /*002c*/ 	.word	0x00000000
        /*0030*/ 	.short	0x0001
        /*0032*/ 	.short	0x0008
        /*0034*/ 	.byte	0x00, 0xf0, 0x11, 0x00


	//----- nvinfo : EIATTR_KPARAM_INFO
	.align		4
.L_285:
        /*0038*/ 	.byte	0x04, 0x17
        /*003a*/ 	.short	(.L_287 - .L_286)
.L_286:
        /*003c*/ 	.word	0x00000000
        /*0040*/ 	.short	0x0000
        /*0042*/ 	.short	0x0000
        /*0044*/ 	.byte	0x00, 0xf5, 0x21, 0x00


	//----- nvinfo : EIATTR_SPARSE_MMA_MASK
	.align		4
.L_287:
        /*0048*/ 	.byte	0x03, 0x50
        /*004a*/ 	.short	0x0000


	//----- nvinfo : EIATTR_MAXREG_COUNT
	.align		4
        /*004c*/ 	.byte	0x03, 0x1b
        /*004e*/ 	.short	0x00ff


	//----- nvinfo : EIATTR_MERCURY_ISA_VERSION
	.align		4
        /*0050*/ 	.byte	0x03, 0x5f
        /*0052*/ 	.short	0x0101


	//----- nvinfo : EIATTR_VRC_CTA_INIT_COUNT
	.align		4
        /*0054*/ 	.byte	0x02, 0x4a
	.zero		1
	.zero		1


	//----- nvinfo : EIATTR_EXIT_INSTR_OFFSETS
	.align		4
        /*0058*/ 	.byte	0x04, 0x1c
        /*005a*/ 	.short	(.L_289 - .L_288)


	//   ....[0]....
.L_288:
        /*005c*/ 	.word	0x000000c0


	//   ....[1]....
        /*0060*/ 	.word	0x000002b0


	//----- nvinfo : EIATTR_CRS_STACK_SIZE
	.align		4
.L_289:
        /*0064*/ 	.byte	0x04, 0x1e
        /*0066*/ 	.short	(.L_291 - .L_290)
.L_290:
        /*0068*/ 	.word	0x00000000


	//----- nvinfo : EIATTR_CBANK_PARAM_SIZE
	.align		4
.L_291:
        /*006c*/ 	.byte	0x03, 0x19
        /*006e*/ 	.short	0x0018


	//----- nvinfo : EIATTR_PARAM_CBANK
	.align		4
        /*0070*/ 	.byte	0x04, 0x0a
        /*0072*/ 	.short	(.L_293 - .L_292)
	.align		4
.L_292:
        /*0074*/ 	.word	index@(.nv.constant0._Z11sqrt_kernelPKdjjPd)
        /*0078*/ 	.short	0x0380
        /*007a*/ 	.short	0x0018


	//----- nvinfo : EIATTR_SW_WAR
	.align		4
.L_293:
        /*007c*/ 	.byte	0x04, 0x36
        /*007e*/ 	.short	(.L_295 - .L_294)
.L_294:
        /*0080*/ 	.word	0x00000008
.L_295:


//--------------------- .nv.info._Z10abs_kernelPK7double2jjPd --------------------------
	.section	.nv.info._Z10abs_kernelPK7double2jjPd,"",@"SHT_CUDA_INFO"
	.sectionflags	@""
	.align	4


	//----- nvinfo : EIATTR_CUDA_API_VERSION
	.align		4
        /*0000*/ 	.byte	0x04, 0x37
        /*0002*/ 	.short	(.L_297 - .L_296)
.L_296:
        /*0004*/ 	.word	0x00000082


	//----- nvinfo : EIATTR_KPARAM_INFO
	.align		4
.L_297:
        /*0008*/ 	.byte	0x04, 0x17
        /*000a*/ 	.short	(.L_299 - .L_298)
.L_298:
        /*000c*/ 	.word	0x00000000
        /*0010*/ 	.short	0x0003
        /*0012*/ 	.short	0x0010
        /*0014*/ 	.byte	0x00, 0xf5, 0x21, 0x00


	//----- nvinfo : EIATTR_KPARAM_INFO
	.align		4
.L_299:
        /*0018*/ 	.byte	0x04, 0x17
        /*001a*/ 	.short	(.L_301 - .L_300)
.L_300:
        /*001c*/ 	.word	0x00000000
        /*0020*/ 	.short	0x0002
        /*0022*/ 	.short	0x000c
        /*0024*/ 	.byte	0x00, 0xf0, 0x11, 0x00


	//----- nvinfo : EIATTR_KPARAM_INFO
	.align		4
.L_301:
        /*0028*/ 	.byte	0x04, 0x17
        /*002a*/ 	.short	(.L_303 - .L_302)
.L_302:
        /*002c*/ 	.word	0x00000000
        /*0030*/ 	.short	0x0001
        /*0032*/ 	.short	0x0008
        /*0034*/ 	.byte	0x00, 0xf0, 0x11, 0x00


	//----- nvinfo : EIATTR_KPARAM_INFO
	.align		4
.L_303:
        /*0038*/ 	.byte	0x04, 0x17
        /*003a*/ 	.short	(.L_305 - .L_304)
.L_304:
        /*003c*/ 	.word	0x00000000
        /*0040*/ 	.short	0x0000
        /*0042*/ 	.short	0x0000
        /*0044*/ 	.byte	0x00, 0xf5, 0x21, 0x00


	//----- nvinfo : EIATTR_SPARSE_MMA_MASK
	.align		4
.L_305:
        /*0048*/ 	.byte	0x03, 0x50
        /*004a*/ 	.short	0x0000


	//----- nvinfo : EIATTR_MAXREG_COUNT
	.align		4
        /*004c*/ 	.byte	0x03, 0x1b
        /*004e*/ 	.short	0x00ff


	//----- nvinfo : EIATTR_MERCURY_ISA_VERSION
	.align		4
        /*0050*/ 	.byte	0x03, 0x5f
        /*0052*/ 	.short	0x0101


	//----- nvinfo : EIATTR_VRC_CTA_INIT_COUNT
	.align		4
        /*0054*/ 	.byte	0x02, 0x4a
	.zero		1
	.zero		1


	//----- nvinfo : EIATTR_EXIT_INSTR_OFFSETS
	.align		4
        /*0058*/ 	.byte	0x04, 0x1c
        /*005a*/ 	.short	(.L_307 - .L_306)


	//   ....[0]....
.L_306:
        /*005c*/ 	.word	0x000000c0


	//   ....[1]....
        /*0060*/ 	.word	0x000002d0


	//----- nvinfo : EIATTR_CRS_STACK_SIZE
	.align		4
.L_307:
        /*0064*/ 	.byte	0x04, 0x1e
        /*0066*/ 	.short	(.L_309 - .L_308)
.L_308:
        /*0068*/ 	.word	0x00000000


	//----- nvinfo : EIATTR_CBANK_PARAM_SIZE
	.align		4
.L_309:
        /*006c*/ 	.byte	0x03, 0x19
        /*006e*/ 	.short	0x0018


	//----- nvinfo : EIATTR_PARAM_CBANK
	.align		4
        /*0070*/ 	.byte	0x04, 0x0a
        /*0072*/ 	.short	(.L_311 - .L_310)
	.align		4
.L_310:
        /*0074*/ 	.word	index@(.nv.constant0._Z10abs_kernelPK7double2jjPd)
        /*0078*/ 	.short	0x0380
        /*007a*/ 	.short	0x0018


	//----- nvinfo : EIATTR_SW_WAR
	.align		4
.L_311:
        /*007c*/ 	.byte	0x04, 0x36
        /*007e*/ 	.short	(.L_313 - .L_312)
.L_312:
        /*0080*/ 	.word	0x00000008
.L_313:


//--------------------- .nv.info._Z23hadamard_product_kernelPK7double2S1_jjPS_ --------------------------
	.section	.nv.info._Z23hadamard_product_kernelPK7double2S1_jjPS_,"",@"SHT_CUDA_INFO"
	.sectionflags	@""
	.align	4


	//----- nvinfo : EIATTR_CUDA_API_VERSION
	.align		4
        /*0000*/ 	.byte	0x04, 0x37
        /*0002*/ 	.short	(.L_315 - .L_314)
.L_314:
        /*0004*/ 	.word	0x00000082


	//----- nvinfo : EIATTR_KPARAM_INFO
	.align		4
.L_315:
        /*0008*/ 	.byte	0x04, 0x17
        /*000a*/ 	.short	(.L_317 - .L_316)
.L_316:
        /*000c*/ 	.word	0x00000000
        /*0010*/ 	.short	0x0004
        /*0012*/ 	.short	0x0018
        /*0014*/ 	.byte	0x00, 0xf5, 0x21, 0x00


	//----- nvinfo : EIATTR_KPARAM_INFO
	.align		4
.L_317:
        /*0018*/ 	.byte	0x04, 0x17
        /*001a*/ 	.short	(.L_319 - .L_318)
.L_318:
        /*001c*/ 	.word	0x00000000
        /*0020*/ 	.short	0x0003
        /*0022*/ 	.short	0x0014
        /*0024*/ 	.byte	0x00, 0xf0, 0x11, 0x00


	//----- nvinfo : EIATTR_KPARAM_INFO
	.align		4
.L_319:
        /*0028*/ 	.byte	0x04, 0x17
        /*002a*/ 	.short	(.L_321 - .L_320)
.L_320:
        /*002c*/ 	.word	0x00000000
        /*0030*/ 	.short	0x0002
        /*0032*/ 	.short	0x0010
        /*0034*/ 	.byte	0x00, 0xf0, 0x11, 0x00


	//----- nvinfo : EIATTR_KPARAM_INFO
	.align		4
.L_321:
        /*0038*/ 	.byte	0x04, 0x17
        /*003a*/ 	.short	(.L_323 - .L_322)
.L_322:
        /*003c*/ 	.word	0x00000000
        /*0040*/ 	.short	0x0001
        /*0042*/ 	.short	0x0008
        /*0044*/ 	.byte	0x00, 0xf5, 0x21, 0x00


	//----- nvinfo : EIATTR_KPARAM_INFO
	.align		4
.L_323:
        /*0048*/ 	.byte	0x04, 0x17
        /*004a*/ 	.short	(.L_325 - .L_324)
.L_324:
        /*004c*/ 	.word	0x00000000
        /*0050*/ 	.short	0x0000
        /*0052*/ 	.short	0x0000
        /*0054*/ 	.byte	0x00, 0xf5, 0x21, 0x00


	//----- nvinfo : EIATTR_SPARSE_MMA_MASK
	.align		4
.L_325:
        /*0058*/ 	.byte	0x03, 0x50
        /*005a*/ 	.short	0x0000


	//----- nvinfo : EIATTR_MAXREG_COUNT
	.align		4
        /*005c*/ 	.byte	0x03, 0x1b
        /*005e*/ 	.short	0x00ff


	//----- nvinfo : EIATTR_MERCURY_ISA_VERSION
	.align		4
        /*0060*/ 	.byte	0x03, 0x5f
        /*0062*/ 	.short	0x0101


	//----- nvinfo : EIATTR_VRC_CTA_INIT_COUNT
	.align		4
        /*0064*/ 	.byte	0x02, 0x4a
	.zero		1
	.zero		1


	//----- nvinfo : EIATTR_EXIT_INSTR_OFFSETS
	.align		4
        /*0068*/ 	.byte	0x04, 0x1c
        /*006a*/ 	.short	(.L_327 - .L_326)


	//   ....[0]....
.L_326:
        /*006c*/ 	.word	0x000000c0


	//   ....[1]....
        /*0070*/ 	.word	0x000001c0


	//----- nvinfo : EIATTR_CBANK_PARAM_SIZE
	.align		4
.L_327:
        /*0074*/ 	.byte	0x03, 0x19
        /*0076*/ 	.short	0x0020


	//----- nvinfo : EIATTR_PARAM_CBANK
	.align		4
        /*0078*/ 	.byte	0x04, 0x0a
        /*007a*/ 	.short	(.L_329 - .L_328)
	.align		4
.L_328:
        /*007c*/ 	.word	index@(.nv.constant0._Z23hadamard_product_kernelPK7double2S1_jjPS_)
        /*0080*/ 	.short	0x0380
        /*0082*/ 	.short	0x0020


	//----- nvinfo : EIATTR_SW_WAR
	.align		4
.L_329:
        /*0084*/ 	.byte	0x04, 0x36
        /*0086*/ 	.short	(.L_331 - .L_330)
.L_330:
        /*0088*/ 	.word	0x00000008
.L_331:


//--------------------- .nv.info._Z17reciprocal_kernelPK7double2jjPS_ --------------------------
	.section	.nv.info._Z17reciprocal_kernelPK7double2jjPS_,"",@"SHT_CUDA_INFO"
	.sectionflags	@""
	.align	4


	//----- nvinfo : EIATTR_CUDA_API_VERSION
	.align		4
        /*0000*/ 	.byte	0x04, 0x37
        /*0002*/ 	.short	(.L_333 - .L_332)
.L_332:
        /*0004*/ 	.word	0x00000082


	//----- nvinfo : EIATTR_KPARAM_INFO
	.align		4
.L_333:
        /*0008*/ 	.byte	0x04, 0x17
        /*000a*/ 	.short	(.L_335 - .L_334)
.L_334:
        /*000c*/ 	.word	0x00000000
        /*0010*/ 	.short	0x0003
        /*0012*/ 	.short	0x0010
        /*0014*/ 	.byte	0x00, 0xf5, 0x21, 0x00


	//----- nvinfo : EIATTR_KPARAM_INFO
	.align		4
.L_335:
        /*0018*/ 	.byte	0x04, 0x17
        /*001a*/ 	.short	(.L_337 - .L_336)
.L_336:
        /*001c*/ 	.word	0x00000000
        /*0020*/ 	.short	0x0002
        /*0022*/ 	.short	0x000c
        /*0024*/ 	.byte	0x00, 0xf0, 0x11, 0x00


	//----- nvinfo : EIATTR_KPARAM_INFO
	.align		4
.L_337:
        /*0028*/ 	.byte	0x04, 0x17
        /*002a*/ 	.short	(.L_339 - .L_338)
.L_338:
        /*002c*/ 	.word	0x00000000
        /*0030*/ 	.short	0x0001
        /*0032*/ 	.short	0x0008
        /*0034*/ 	.byte	0x00, 0xf0, 0x11, 0x00


	//----- nvinfo : EIATTR_KPARAM_INFO
	.align		4
.L_339:
        /*0038*/ 	.byte	0x04, 0x17
        /*003a*/ 	.short	(.L_341 - .L_340)
.L_340:
        /*003c*/ 	.word	0x00000000
        /*0040*/ 	.short	0x0000
        /*0042*/ 	.short	0x0000
        /*0044*/ 	.byte	0x00, 0xf5, 0x21, 0x00


	//----- nvinfo : EIATTR_SPARSE_MMA_MASK
	.align		4
.L_341:
        /*0048*/ 	.byte	0x03, 0x50
        /*004a*/ 	.short	0x0000


	//----- nvinfo : EIATTR_MAXREG_COUNT
	.align		4
        /*004c*/ 	.byte	0x03, 0x1b
        /*004e*/ 	.short	0x00ff


	//----- nvinfo : EIATTR_MERCURY_ISA_VERSION
	.align		4
        /*0050*/ 	.byte	0x03, 0x5f
        /*0052*/ 	.short	0x0101


	//----- nvinfo : EIATTR_VRC_CTA_INIT_COUNT
	.align		4
        /*0054*/ 	.byte	0x02, 0x4a
	.zero		1
	.zero		1


	//----- nvinfo : EIATTR_EXIT_INSTR_OFFSETS
	.align		4
        /*0058*/ 	.byte	0x04, 0x1c
        /*005a*/ 	.short	(.L_343 - .L_342)


	//   ....[0]....
.L_342:
        /*005c*/ 	.word	0x000000c0


	//   ....[1]....
        /*0060*/ 	.word	0x00000460


	//----- nvinfo : EIATTR_CRS_STACK_SIZE
	.align		4
.L_343:
        /*0064*/ 	.byte	0x04, 0x1e
        /*0066*/ 	.short	(.L_345 - .L_344)
.L_344:
        /*0068*/ 	.word	0x00000000


	//----- nvinfo : EIATTR_CBANK_PARAM_SIZE
	.align		4
.L_345:
        /*006c*/ 	.byte	0x03, 0x19
        /*006e*/ 	.short	0x0018


	//----- nvinfo : EIATTR_PARAM_CBANK
	.align		4
        /*0070*/ 	.byte	0x04, 0x0a
        /*0072*/ 	.short	(.L_347 - .L_346)
	.align		4
.L_346:
        /*0074*/ 	.word	index@(.nv.constant0._Z17reciprocal_kernelPK7double2jjPS_)
        /*0078*/ 	.short	0x0380
        /*007a*/ 	.short	0x0018


	//----- nvinfo : EIATTR_SW_WAR
	.align		4
.L_347:
        /*007c*/ 	.byte	0x04, 0x36
        /*007e*/ 	.short	(.L_349 - .L_348)
.L_348:
        /*0080*/ 	.word	0x00000008
.L_349:


//--------------------- .nv.info._Z19set_diagonal_kernelPKdjPd --------------------------
	.section	.nv.info._Z19set_diagonal_kernelPKdjPd,"",@"SHT_CUDA_INFO"
	.sectionflags	@""
	.align	4


	//----- nvinfo : EIATTR_CUDA_API_VERSION
	.align		4
        /*0000*/ 	.byte	0x04, 0x37
        /*0002*/ 	.short	(.L_351 - .L_350)
.L_350:
        /*0004*/ 	.word	0x00000082


	//----- nvinfo : EIATTR_KPARAM_INFO
	.align		4
.L_351:
        /*0008*/ 	.byte	0x04, 0x17
        /*000a*/ 	.short	(.L_353 - .L_352)
.L_352:
        /*000c*/ 	.word	0x00000000
        /*0010*/ 	.short	0x0002
        /*0012*/ 	.short	0x0010
        /*0014*/ 	.byte	0x00, 0xf5, 0x21, 0x00


	//----- nvinfo : EIATTR_KPARAM_INFO
	.align		4
.L_353:
        /*0018*/ 	.byte	0x04, 0x17
        /*001a*/ 	.short	(.L_355 - .L_354)
.L_354:
        /*001c*/ 	.word	0x00000000
        /*0020*/ 	.short	0x0001
        /*0022*/ 	.short	0x0008
        /*0024*/ 	.byte	0x00, 0xf0, 0x11, 0x00


	//----- nvinfo : EIATTR_KPARAM_INFO
	.align		4
.L_355:
        /*0028*/ 	.byte	0x04, 0x17
        /*002a*/ 	.short	(.L_357 - .L_356)
.L_356:
        /*002c*/ 	.word	0x00000000
        /*0030*/ 	.short	0x0000
        /*0032*/ 	.short	0x0000
        /*0034*/ 	.byte	0x00, 0xf5, 0x21, 0x00


	//----- nvinfo : EIATTR_SPARSE_MMA_MASK
	.align		4
.L_357:
        /*0038*/ 	.byte	0x03, 0x50
        /*003a*/ 	.short	0x0000


	//----- nvinfo : EIATTR_MAXREG_COUNT
	.align		4
        /*003c*/ 	.byte	0x03, 0x1b
        /*003e*/ 	.short	0x00ff


	//----- nvinfo : EIATTR_MERCURY_ISA_VERSION
	.align		4
        /*0040*/ 	.byte	0x03, 0x5f
        /*0042*/ 	.short	0x0101


	//----- nvinfo : EIATTR_VRC_CTA_INIT_COUNT
	.align		4
        /*0044*/ 	.byte	0x02, 0x4a
	.zero		1
	.zero		1


	//----- nvinfo : EIATTR_EXIT_INSTR_OFFSETS
	.align		4
        /*0048*/ 	.byte	0x04, 0x1c
        /*004a*/ 	.short	(.L_359 - .L_358)


	//   ....[0]....
.L_358:
        /*004c*/ 	.word	0x00000070


	//   ....[1]....
        /*0050*/ 	.word	0x00000100


	//----- nvinfo : EIATTR_CBANK_PARAM_SIZE
	.align		4
.L_359:
        /*0054*/ 	.byte	0x03, 0x19
        /*0056*/ 	.short	0x0018


	//----- nvinfo : EIATTR_PARAM_CBANK
	.align		4
        /*0058*/ 	.byte	0x04, 0x0a
        /*005a*/ 	.short	(.L_361 - .L_360)
	.align		4
.L_360:
        /*005c*/ 	.word	index@(.nv.constant0._Z19set_diagonal_kernelPKdjPd)
        /*0060*/ 	.short	0x0380
        /*0062*/ 	.short	0x0018


	//----- nvinfo : EIATTR_SW_WAR
	.align		4
.L_361:
        /*0064*/ 	.byte	0x04, 0x36
        /*0066*/ 	.short	(.L_363 - .L_362)
.L_362:
        /*0068*/ 	.word	0x00000008
.L_363:


//--------------------- .nv.info._Z21set_diagonal_kernel_cPK7double2jPS_ --------------------------
	.section	.nv.info._Z21set_diagonal_kernel_cPK7double2jPS_,"",@"SHT_CUDA_INFO"
	.sectionflags	@""
	.align	4


	//----- nvinfo : EIATTR_CUDA_API_VERSION
	.align		4
        /*0000*/ 	.byte	0x04, 0x37
        /*0002*/ 	.short	(.L_365 - .L_364)
.L_364:
        /*0004*/ 	.word	0x00000082


	//----- nvinfo : EIATTR_KPARAM_INFO
	.align		4
.L_365:
        /*0008*/ 	.byte	0x04, 0x17
        /*000a*/ 	.short	(.L_367 - .L_366)
.L_366:
        /*000c*/ 	.word	0x00000000
        /*0010*/ 	.short	0x0002
        /*0012*/ 	.short	0x0010
        /*0014*/ 	.byte	0x00, 0xf5, 0x21, 0x00


	//----- nvinfo : EIATTR_KPARAM_INFO
	.align		4
.L_367:
        /*0018*/ 	.byte	0x04, 0x17
        /*001a*/ 	.short	(.L_369 - .L_368)
.L_368:
        /*001c*/ 	.word	0x00000000
        /*0020*/ 	.short	0x0001
        /*0022*/ 	.short	0x0008
        /*0024*/ 	.byte	0x00, 0xf0, 0x11, 0x00


	//----- nvinfo : EIATTR_KPARAM_INFO
	.align		4
.L_369:
        /*0028*/ 	.byte	0x04, 0x17
        /*002a*/ 	.short	(.L_371 - .L_370)
.L_370:
        /*002c*/ 	.word	0x00000000
        /*0030*/ 	.short	0x0000
        /*0032*/ 	.short	0x0000
        /*0034*/ 	.byte	0x00, 0xf5, 0x21, 0x00


	//----- nvinfo : EIATTR_SPARSE_MMA_MASK
	.align		4
.L_371:
        /*0038*/ 	.byte	0x03, 0x50
        /*003a*/ 	.short	0x0000


	//----- nvinfo : EIATTR_MAXREG_COUNT
	.align		4
        /*003c*/ 	.byte	0x03, 0x1b
        /*003e*/ 	.short	0x00ff


	//----- nvinfo : EIATTR_MERCURY_ISA_VERSION
	.align		4
        /*0040*/ 	.byte	0x03, 0x5f
        /*0042*/ 	.short	0x0101


	//----- nvinfo : EIATTR_VRC_CTA_INIT_COUNT
	.align		4
        /*0044*/ 	.byte	0x02, 0x4a
	.zero		1
	.zero		1


	//----- nvinfo : EIATTR_EXIT_INSTR_OFFSETS
	.align		4
        /*0048*/ 	.byte	0x04, 0x1c
        /*004a*/ 	.short	(.L_373 - .L_372)


	//   ....[0]....
.L_372:
        /*004c*/ 	.word	0x00000070


	//   ....[1]....
        /*0050*/ 	.word	0x00000100


	//----- nvinfo : EIATTR_CBANK_PARAM_SIZE
	.align		4
.L_373:
        /*0054*/ 	.byte	0x03, 0x19
        /*0056*/ 	.short	0x0018


	//----- nvinfo : EIATTR_PARAM_CBANK
	.align		4
        /*0058*/ 	.byte	0x04, 0x0a
        /*005a*/ 	.short	(.L_375 - .L_374)
	.align		4
.L_374:
        /*005c*/ 	.word	index@(.nv.constant0._Z21set_diagonal_kernel_cPK7double2jPS_)
        /*0060*/ 	.short	0x0380
        /*0062*/ 	.short	0x0018


	//----- nvinfo : EIATTR_SW_WAR
	.align		4
.L_375:
        /*0064*/ 	.byte	0x04, 0x36
        /*0066*/ 	.short	(.L_377 - .L_376)
.L_376:
        /*0068*/ 	.word	0x00000008
.L_377:


//--------------------- .nv.info._Z19get_diagonal_kernelPKdjjPd --------------------------
	.section	.nv.info._Z19get_diagonal_kernelPKdjjPd,"",@"SHT_CUDA_INFO"
	.sectionflags	@""
	.align	4


	//----- nvinfo : EIATTR_CUDA_API_VERSION
	.align		4
        /*0000*/ 	.byte	0x04, 0x37
        /*0002*/ 	.short	(.L_379 - .L_378)
.L_378:
        /*0004*/ 	.word	0x00000082


	//----- nvinfo : EIATTR_KPARAM_INFO
	.align		4
.L_379:
        /*0008*/ 	.byte	0x04, 0x17
        /*000a*/ 	.short	(.L_381 - .L_380)
.L_380:
        /*000c*/ 	.word	0x00000000
        /*0010*/ 	.short	0x0003
        /*0012*/ 	.short	0x0010
        /*0014*/ 	.byte	0x00, 0xf5, 0x21, 0x00


	//----- nvinfo : EIATTR_KPARAM_INFO
	.align		4
.L_381:
        /*0018*/ 	.byte	0x04, 0x17
        /*001a*/ 	.short	(.L_383 - .L_382)
.L_382:
        /*001c*/ 	.word	0x00000000
        /*0020*/ 	.short	0x0002
        /*0022*/ 	.short	0x000c
        /*0024*/ 	.byte	0x00, 0xf0, 0x11, 0x00


	//----- nvinfo : EIATTR_KPARAM_INFO
	.align		4
.L_383:
        /*0028*/ 	.byte	0x04, 0x17
        /*002a*/ 	.short	(.L_385 - .L_384)
.L_384:
        /*002c*/ 	.word	0x00000000
        /*0030*/ 	.short	0x0001
        /*0032*/ 	.short	0x0008
        /*0034*/ 	.byte	0x00, 0xf0, 0x11, 0x00


	//----- nvinfo : EIATTR_KPARAM_INFO
	.align		4
.L_385:
        /*0038*/ 	.byte	0x04, 0x17
        /*003a*/ 	.short	(.L_387 - .L_386)
.L_386:
        /*003c*/ 	.word	0x00000000
        /*0040*/ 	.short	0x0000
        /*0042*/ 	.short	0x0000
        /*0044*/ 	.byte	0x00, 0xf5, 0x21, 0x00


	//----- nvinfo : EIATTR_SPARSE_MMA_MASK
	.align		4
.L_387:
        /*0048*/ 	.byte	0x03, 0x50
        /*004a*/ 	.short	0x0000


	//----- nvinfo : EIATTR_MAXREG_COUNT
	.align		4
        /*004c*/ 	.byte	0x03, 0x1b
        /*004e*/ 	.short	0x00ff


	//----- nvinfo : EIATTR_MERCURY_ISA_VERSION
	.align		4
        /*0050*/ 	.byte	0x03, 0x5f
        /*0052*/ 	.short	0x0101


	//----- nvinfo : EIATTR_VRC_CTA_INIT_COUNT
	.align		4
        /*0054*/ 	.byte	0x02, 0x4a
	.zero		1
	.zero		1


	//----- nvinfo : EIATTR_EXIT_INSTR_OFFSETS
	.align		4
        /*0058*/ 	.byte	0x04, 0x1c
        /*005a*/ 	.short	(.L_389 - .L_388)


	//   ....[0]....
.L_388:
        /*005c*/ 	.word	0x000000d0


	//   ....[1]....
        /*0060*/ 	.word	0x00000160


	//----- nvinfo : EIATTR_CBANK_PARAM_SIZE
	.align		4
.L_389:
        /*0064*/ 	.byte	0x03, 0x19
        /*0066*/ 	.short	0x0018


	//----- nvinfo : EIATTR_PARAM_CBANK
	.align		4
        /*0068*/ 	.byte	0x04, 0x0a
        /*006a*/ 	.short	(.L_391 - .L_390)
	.align		4
.L_390:
        /*006c*/ 	.word	index@(.nv.constant0._Z19get_diagonal_kernelPKdjjPd)
        /*0070*/ 	.short	0x0380
        /*0072*/ 	.short	0x0018


	//----- nvinfo : EIATTR_SW_WAR
	.align		4
.L_391:
        /*0074*/ 	.byte	0x04, 0x36
        /*0076*/ 	.short	(.L_393 - .L_392)
.L_392:
        /*0078*/ 	.word	0x00000008
.L_393:


//--------------------- .nv.info._Z19get_diagonal_kernelPK7double2jjPS_ --------------------------
	.section	.nv.info._Z19get_diagonal_kernelPK7double2jjPS_,"",@"SHT_CUDA_INFO"
	.sectionflags	@""
	.align	4


	//----- nvinfo : EIATTR_CUDA_API_VERSION
	.align		4
        /*0000*/ 	.byte	0x04, 0x37
        /*0002*/ 	.short	(.L_395 - .L_394)
.L_394:
        /*0004*/ 	.word	0x00000082


	//----- nvinfo : EIATTR_KPARAM_INFO
	.align		4
.L_395:
        /*0008*/ 	.byte	0x04, 0x17
        /*000a*/ 	.short	(.L_397 - .L_396)
.L_396:
        /*000c*/ 	.word	0x00000000
        /*0010*/ 	.short	0x0003
        /*0012*/ 	.short	0x0010
        /*0014*/ 	.byte	0x00, 0xf5, 0x21, 0x00


	//----- nvinfo : EIATTR_KPARAM_INFO
	.align		4
.L_397:
        /*0018*/ 	.byte	0x04, 0x17
        /*001a*/ 	.short	(.L_399 - .L_398)
.L_398:
        /*001c*/ 	.word	0x00000000
        /*0020*/ 	.short	0x0002
        /*0022*/ 	.short	0x000c
        /*0024*/ 	.byte	0x00, 0xf0, 0x11, 0x00


	//----- nvinfo : EIATTR_KPARAM_INFO
	.align		4
.L_399:
        /*0028*/ 	.byte	0x04, 0x17
        /*002a*/ 	.short	(.L_401 - .L_400)
.L_400:
        /*002c*/ 	.word	0x00000000
        /*0030*/ 	.short	0x0001
        /*0032*/ 	.short	0x0008
        /*0034*/ 	.byte	0x00, 0xf0, 0x11, 0x00


	//----- nvinfo : EIATTR_KPARAM_INFO
	.align		4
.L_401:
        /*0038*/ 	.byte	0x04, 0x17
        /*003a*/ 	.short	(.L_403 - .L_402)
.L_402:
        /*003c*/ 	.word	0x00000000
        /*0040*/ 	.short	0x0000
        /*0042*/ 	.short	0x0000
        /*0044*/ 	.byte	0x00, 0xf5, 0x21, 0x00


	//----- nvinfo : EIATTR_SPARSE_MMA_MASK
	.align		4
.L_403:
        /*0048*/ 	.byte	0x03, 0x50
        /*004a*/ 	.short	0x0000


	//----- nvinfo : EIATTR_MAXREG_COUNT
	.align		4
        /*004c*/ 	.byte	0x03, 0x1b
        /*004e*/ 	.short	0x00ff


	//----- nvinfo : EIATTR_MERCURY_ISA_VERSION
	.align		4
        /*0050*/ 	.byte	0x03, 0x5f
        /*0052*/ 	.short	0x0101


	//----- nvinfo : EIATTR_VRC_CTA_INIT_COUNT
	.align		4
        /*0054*/ 	.byte	0x02, 0x4a
	.zero		1
	.zero		1


	//----- nvinfo : EIATTR_EXIT_INSTR_OFFSETS
	.align		4
        /*0058*/ 	.byte	0x04, 0x1c
        /*005a*/ 	.short	(.L_405 - .L_404)


	//   ....[0]....
.L_404:
        /*005c*/ 	.word	0x000000d0


	//   ....[1]....
        /*0060*/ 	.word	0x00000160


	//----- nvinfo : EIATTR_CBANK_PARAM_SIZE
	.align		4
.L_405:
        /*0064*/ 	.byte	0x03, 0x19
        /*0066*/ 	.short	0x0018


	//----- nvinfo : EIATTR_PARAM_CBANK
	.align		4
        /*0068*/ 	.byte	0x04, 0x0a
        /*006a*/ 	.short	(.L_407 - .L_406)
	.align		4
.L_406:
        /*006c*/ 	.word	index@(.nv.constant0._Z19get_diagonal_kernelPK7double2jjPS_)
        /*0070*/ 	.short	0x0380
        /*0072*/ 	.short	0x0018


	//----- nvinfo : EIATTR_SW_WAR
	.align		4
.L_407:
        /*0074*/ 	.byte	0x04, 0x36
        /*0076*/ 	.short	(.L_409 - .L_408)
.L_408:
        /*0078*/ 	.word	0x00000008
.L_409:


//--------------------- .nv.info._Z26cu_gspat_normalize2_kernelPK7double2S1_jPS_ --------------------------
	.section	.nv.info._Z26cu_gspat_normalize2_kernelPK7double2S1_jPS_,"",@"SHT_CUDA_INFO"
	.sectionflags	@""
	.align	4


	//----- nvinfo : EIATTR_CUDA_API_VERSION
	.align		4
        /*0000*/ 	.byte	0x04, 0x37
        /*0002*/ 	.short	(.L_411 - .L_410)
.L_410:
        /*0004*/ 	.word	0x00000082


	//----- nvinfo : EIATTR_KPARAM_INFO
	.align		4
.L_411:
        /*0008*/ 	.byte	0x04, 0x17
        /*000a*/ 	.short	(.L_413 - .L_412)
.L_412:
        /*000c*/ 	.word	0x00000000
        /*0010*/ 	.short	0x0003
        /*0012*/ 	.short	0x0018
        /*0014*/ 	.byte	0x00, 0xf5, 0x21, 0x00


	//----- nvinfo : EIATTR_KPARAM_INFO
	.align		4
.L_413:
        /*0018*/ 	.byte	0x04, 0x17
        /*001a*/ 	.short	(.L_415 - .L_414)
.L_414:
        /*001c*/ 	.word	0x00000000
        /*0020*/ 	.short	0x0002
        /*0022*/ 	.short	0x0010
        /*0024*/ 	.byte	0x00, 0xf0, 0x11, 0x00


	//----- nvinfo : EIATTR_KPARAM_INFO
	.align		4
.L_415:
        /*0028*/ 	.byte	0x04, 0x17
        /*002a*/ 	.short	(.L_417 - .L_416)
.L_416:
        /*002c*/ 	.word	0x00000000
        /*0030*/ 	.short	0x0001
        /*0032*/ 	.short	0x0008
        /*0034*/ 	.byte	0x00, 0xf5, 0x21, 0x00


	//----- nvinfo : EIATTR_KPARAM_INFO
	.align		4
.L_417:
        /*0038*/ 	.byte	0x04, 0x17
        /*003a*/ 	.short	(.L_419 - .L_418)
.L_418:
        /*003c*/ 	.word	0x00000000
        /*0040*/ 	.short	0x0000
        /*0042*/ 	.short	0x0000
        /*0044*/ 	.byte	0x00, 0xf5, 0x21, 0x00


	//----- nvinfo : EIATTR_SPARSE_MMA_MASK
	.align		4
.L_419:
        /*0048*/ 	.byte	0x03, 0x50
        /*004a*/ 	.short	0x0000


	//----- nvinfo : EIATTR_MAXREG_COUNT
	.align		4
        /*004c*/ 	.byte	0x03, 0x1b
        /*004e*/ 	.short	0x00ff


	//----- nvinfo : EIATTR_MERCURY_ISA_VERSION
	.align		4
        /*0050*/ 	.byte	0x03, 0x5f
        /*0052*/ 	.short	0x0101


	//----- nvinfo : EIATTR_VRC_CTA_INIT_COUNT
	.align		4
        /*0054*/ 	.byte	0x02, 0x4a
	.zero		1
	.zero		1


	//----- nvinfo : EIATTR_EXIT_INSTR_OFFSETS
	.align		4
        /*0058*/ 	.byte	0x04, 0x1c
        /*005a*/ 	.short	(.L_421 - .L_420)


	//   ....[0]....
.L_420:
        /*005c*/ 	.word	0x00000070


	//   ....[1]....
        /*0060*/ 	.word	0x00000450


	//----- nvinfo : EIATTR_CRS_STACK_SIZE
	.align		4
.L_421:
        /*0064*/ 	.byte	0x04, 0x1e
        /*0066*/ 	.short	(.L_423 - .L_422)
.L_422:
        /*0068*/ 	.word	0x00000000


	//----- nvinfo : EIATTR_CBANK_PARAM_SIZE
	.align		4
.L_423:
        /*006c*/ 	.byte	0x03, 0x19
        /*006e*/ 	.short	0x0020


	//----- nvinfo : EIATTR_PARAM_CBANK
	.align		4
        /*0070*/ 	.byte	0x04, 0x0a
        /*0072*/ 	.short	(.L_425 - .L_424)
	.align		4
.L_424:
        /*0074*/ 	.word	index@(.nv.constant0._Z26cu_gspat_normalize2_kernelPK7double2S1_jPS_)
        /*0078*/ 	.short	0x0380
        /*007a*/ 	.short	0x0020


	//----- nvinfo : EIATTR_SW_WAR
	.align		4
.L_425:
        /*007c*/ 	.byte	0x04, 0x36
        /*007e*/ 	.short	(.L_427 - .L_426)
.L_426:
        /*0080*/ 	.word	0x00000008
.L_427:


//--------------------- .nv.info._Z25cu_gspat_normalize_kernelPK7double2S1_jPS_ --------------------------
	.section	.nv.info._Z25cu_gspat_normalize_kernelPK7double2S1_jPS_,"",@"SHT_CUDA_INFO"
	.sectionflags	@""
	.align	4


	//----- nvinfo : EIATTR_CUDA_API_VERSION
	.align		4
        /*0000*/ 	.byte	0x04, 0x37
        /*0002*/ 	.short	(.L_429 - .L_428)
.L_428:
        /*0004*/ 	.word	0x00000082


	//----- nvinfo : EIATTR_KPARAM_INFO
	.align		4
.L_429:
        /*0008*/ 	.byte	0x04, 0x17
        /*000a*/ 	.short	(.L_431 - .L_430)
.L_430:
        /*000c*/ 	.word	0x00000000
        /*0010*/ 	.short	0x0003
        /*0012*/ 	.short	0x0018
        /*0014*/ 	.byte	0x00, 0xf5, 0x21, 0x00


	//----- nvinfo : EIATTR_KPARAM_INFO
	.align		4
.L_431:
        /*0018*/ 	.byte	0x04, 0x17
        /*001a*/ 	.short	(.L_433 - .L_432)
.L_432:
        /*001c*/ 	.word	0x00000000
        /*0020*/ 	.short	0x0002
        /*0022*/ 	.short	0x0010
        /*0024*/ 	.byte	0x00, 0xf0, 0x11, 0x00


	//----- nvinfo : EIATTR_KPARAM_INFO
	.align		4
.L_433:
        /*0028*/ 	.byte	0x04, 0x17
        /*002a*/ 	.short	(.L_435 - .L_434)
.L_434:
        /*002c*/ 	.word	0x00000000
        /*0030*/ 	.short	0x0001
        /*0032*/ 	.short	0x0008
        /*0034*/ 	.byte	0x00, 0xf5, 0x21, 0x00


	//----- nvinfo : EIATTR_KPARAM_INFO
	.align		4
.L_435:
        /*0038*/ 	.byte	0x04, 0x17
        /*003a*/ 	.short	(.L_437 - .L_436)
.L_436:
        /*003c*/ 	.word	0x00000000
        /*0040*/ 	.short	0x0000
        /*0042*/ 	.short	0x0000
        /*0044*/ 	.byte	0x00, 0xf5, 0x21, 0x00


	//----- nvinfo : EIATTR_SPARSE_MMA_MASK
	.align		4
.L_437:
        /*0048*/ 	.byte	0x03, 0x50
        /*004a*/ 	.short	0x0000


	//----- nvinfo : EIATTR_MAXREG_COUNT
	.align		4
        /*004c*/ 	.byte	0x03, 0x1b
        /*004e*/ 	.short	0x00ff


	//----- nvinfo : EIATTR_MERCURY_ISA_VERSION
	.align		4
        /*0050*/ 	.byte	0x03, 0x5f
        /*0052*/ 	.short	0x0101


	//----- nvinfo : EIATTR_VRC_CTA_INIT_COUNT
	.align		4
        /*0054*/ 	.byte	0x02, 0x4a
	.zero		1
	.zero		1


	//----- nvinfo : EIATTR_EXIT_INSTR_OFFSETS
	.align		4
        /*0058*/ 	.byte	0x04, 0x1c
        /*005a*/ 	.short	(.L_439 - .L_438)


	//   ....[0]....
.L_438:
        /*005c*/ 	.word	0x00000070


	//   ....[1]....
        /*0060*/ 	.word	0x000005a0


	//----- nvinfo : EIATTR_CRS_STACK_SIZE
	.align		4
.L_439:
        /*0064*/ 	.byte	0x04, 0x1e
        /*0066*/ 	.short	(.L_441 - .L_440)
.L_440:
        /*0068*/ 	.word	0x00000000


	//----- nvinfo : EIATTR_CBANK_PARAM_SIZE
	.align		4
.L_441:
        /*006c*/ 	.byte	0x03, 0x19
        /*006e*/ 	.short	0x0020


	//----- nvinfo : EIATTR_PARAM_CBANK
	.align		4
        /*0070*/ 	.byte	0x04, 0x0a
        /*0072*/ 	.short	(.L_443 - .L_442)
	.align		4
.L_442:
        /*0074*/ 	.word	index@(.nv.constant0._Z25cu_gspat_normalize_kernelPK7double2S1_jPS_)
        /*0078*/ 	.short	0x0380
        /*007a*/ 	.short	0x0020


	//----- nvinfo : EIATTR_SW_WAR
	.align		4
.L_443:
        /*007c*/ 	.byte	0x04, 0x36
        /*007e*/ 	.short	(.L_445 - .L_444)
.L_444:
        /*0080*/ 	.word	0x00000008
.L_445:


//--------------------- .nv.info._Z22cu_gs_normalize_kernelPK7double2jPS_ --------------------------
	.section	.nv.info._Z22cu_gs_normalize_kernelPK7double2jPS_,"",@"SHT_CUDA_INFO"
	.sectionflags	@""
	.align	4


	//----- nvinfo : EIATTR_CUDA_API_VERSION
	.align		4
        /*0000*/ 	.byte	0x04, 0x37
        /*0002*/ 	.short	(.L_447 - .L_446)
.L_446:
        /*0004*/ 	.word	0x00000082


	//----- nvinfo : EIATTR_KPARAM_INFO
	.align		4
.L_447:
        /*0008*/ 	.byte	0x04, 0x17
        /*000a*/ 	.short	(.L_449 - .L_448)
.L_448:
        /*000c*/ 	.word	0x00000000
        /*0010*/ 	.short	0x0002
        /*0012*/ 	.short	0x0010
        /*0014*/ 	.byte	0x00, 0xf5, 0x21, 0x00


	//----- nvinfo : EIATTR_KPARAM_INFO
	.align		4
.L_449:
        /*0018*/ 	.byte	0x04, 0x17
        /*001a*/ 	.short	(.L_451 - .L_450)
.L_450:
        /*001c*/ 	.word	0x00000000
        /*0020*/ 	.short	0x0001
        /*0022*/ 	.short	0x0008
        /*0024*/ 	.byte	0x00, 0xf0, 0x11, 0x00


	//----- nvinfo : EIATTR_KPARAM_INFO
	.align		4
.L_451:
        /*0028*/ 	.byte	0x04, 0x17
        /*002a*/ 	.short	(.L_453 - .L_452)
.L_452:
        /*002c*/ 	.word	0x00000000
        /*0030*/ 	.short	0x0000
        /*0032*/ 	.short	0x0000
        /*0034*/ 	.byte	0x00, 0xf5, 0x21, 0x00


	//----- nvinfo : EIATTR_SPARSE_MMA_MASK
	.align		4
.L_453:
        /*0038*/ 	.byte	0x03, 0x50
        /*003a*/ 	.short	0x0000


	//----- nvinfo : EIATTR_MAXREG_COUNT
	.align		4
        /*003c*/ 	.byte	0x03, 0x1b
        /*003e*/ 	.short	0x00ff


	//----- nvinfo : EIATTR_MERCURY_ISA_VERSION
	.align		4
        /*0040*/ 	.byte	0x03, 0x5f
        /*0042*/ 	.short	0x0101


	//----- nvinfo : EIATTR_VRC_CTA_INIT_COUNT
	.align		4
        /*0044*/ 	.byte	0x02, 0x4a
	.zero		1
	.zero		1


	//----- nvinfo : EIATTR_EXIT_INSTR_OFFSETS
	.align		4
        /*0048*/ 	.byte	0x04, 0x1c
        /*004a*/ 	.short	(.L_455 - .L_454)


	//   ....[0]....
.L_454:
        /*004c*/ 	.word	0x00000070


	//   ....[1]....
        /*0050*/ 	.word	0x00000580


	//----- nvinfo : EIATTR_CRS_STACK_SIZE
	.align		4
.L_455:
        /*0054*/ 	.byte	0x04, 0x1e
        /*0056*/ 	.short	(.L_457 - .L_456)
.L_456:
        /*0058*/ 	.word	0x00000000


	//----- nvinfo : EIATTR_CBANK_PARAM_SIZE
	.align		4
.L_457:
        /*005c*/ 	.byte	0x03, 0x19
        /*005e*/ 	.short	0x0018


	//----- nvinfo : EIATTR_PARAM_CBANK
	.align		4
        /*0060*/ 	.byte	0x04, 0x0a
        /*0062*/ 	.short	(.L_459 - .L_458)
	.align		4
.L_458:
        /*0064*/ 	.word	index@(.nv.constant0._Z22cu_gs_normalize_kernelPK7double2jPS_)
        /*0068*/ 	.short	0x0380
        /*006a*/ 	.short	0x0018


	//----- nvinfo : EIATTR_SW_WAR
	.align		4
.L_459:
        /*006c*/ 	.byte	0x04, 0x36
        /*006e*/ 	.short	(.L_461 - .L_460)
.L_460:
        /*0070*/ 	.word	0x00000008
.L_461:


//--------------------- .nv.callgraph             --------------------------
	.section	.nv.callgraph,"",@"SHT_CUDA_CALLGRAPH"
	.align	4
	.sectionentsize	8
	.align		4
        /*0000*/ 	.word	0x00000000
	.align		4
        /*0004*/ 	.word	0xffffffff
	.align		4
        /*0008*/ 	.word	0x00000000
	.align		4
        /*000c*/ 	.word	0xfffffffe
	.align		4
        /*0010*/ 	.word	0x00000000
	.align		4
        /*0014*/ 	.word	0xfffffffd
	.align		4
        /*0018*/ 	.word	0x00000000
	.align		4
        /*001c*/ 	.word	0xfffffffc


//--------------------- .nv.constant4             --------------------------
	.section	.nv.constant4,"a",@progbits
	.align	8
	.align		8
.nv.constant4:
        /*0000*/ 	.dword	__cudart_i2opi_d
	.align		8
        /*0008*/ 	.dword	__cudart_sin_cos_coeffs


//--------------------- .text._Z14col_sum_kernelPKdjjPd --------------------------
	.section	.text._Z14col_sum_kernelPKdjjPd,"ax",@progbits
	.align	128
        .global         _Z14col_sum_kernelPKdjjPd
        .type           _Z14col_sum_kernelPKdjjPd,@function
        .size           _Z14col_sum_kernelPKdjjPd,(.L_x_126 - _Z14col_sum_kernelPKdjjPd)
        .other          _Z14col_sum_kernelPKdjjPd,@"STO_CUDA_ENTRY STV_DEFAULT"
_Z14col_sum_kernelPKdjjPd:
.text._Z14col_sum_kernelPKdjjPd:
[----:B------:R-:W-:Y:S01]  /*0000*/  LDC R1, c[0x0][0x37c] ;  /* 0x0000df00ff017b82 */ /* 0x000fe20000000800 */
[----:B------:R-:W0:Y:S07]  /*0010*/  S2R R5, SR_TID.Y ;  /* 0x0000000000057919 */ /* 0x000e2e0000002200 */
[----:B------:R-:W1:Y:S01]  /*0020*/  S2UR UR5, SR_CTAID.Y ;  /* 0x00000000000579c3 */ /* 0x000e620000002600 */
[----:B------:R-:W1:Y:S07]  /*0030*/  LDCU UR4, c[0x0][0x364] ;  /* 0x00006c80ff0477ac */ /* 0x000e6e0008000800 */
[----:B------:R-:W2:Y:S01]  /*0040*/  LDC R0, c[0x0][0x388] ;  /* 0x0000e200ff007b82 */ /* 0x000ea20000000800 */
[----:B-1----:R-:W-:-:S06]  /*0050*/  UIMAD UR5, UR5, UR4, URZ ;  /* 0x00000004050572a4 */ /* 0x002fcc000f8e02ff */
[----:B0-----:R-:W-:-:S04]  /*0060*/  IADD3 R3, PT, PT, R5, UR5, RZ ;  /* 0x0000000505037c10 */ /* 0x001fc8000fffe0ff */
[----:B--2---:R-:W-:-:S13]  /*0070*/  ISETP.GE.U32.AND P0, PT, R3, R0, PT ;  /* 0x000000000300720c */ /* 0x004fda0003f06070 */
[----:B------:R-:W-:Y:S05]  /*0080*/  @P0 EXIT ;  /* 0x000000000000094d */ /* 0x000fea0003800000 */
[----:B------:R-:W0:Y:S01]  /*0090*/  LDCU UR6, c[0x0][0x38c] ;  /* 0x00007180ff0677ac */ /* 0x000e220008000800 */
[----:B------:R-:W-:Y:S01]  /*00a0*/  CS2R R24, SRZ ;  /* 0x0000000000187805 */ /* 0x000fe2000001ff00 */
[----:B------:R-:W1:Y:S01]  /*00b0*/  LDCU.64 UR10, c[0x0][0x358] ;  /* 0x00006b00ff0a77ac */ /* 0x000e620008000a00 */
[----:B0-----:R-:W-:-:S09]  /*00c0*/  UISETP.NE.AND UP0, UPT, UR6, URZ, UPT ;  /* 0x000000ff0600728c */ /* 0x001fd2000bf05270 */
[----:B-1----:R-:W-:Y:S05]  /*00d0*/  BRA.U !UP0, `(.L_x_0) ;  /* 0x0000000908987547 */ /* 0x002fea000b800000 */
[----:B------:R-:W-:Y:S01]  /*00e0*/  UISETP.GE.U32.AND UP1, UPT, UR6, 0x10, UPT ;  /* 0x000000100600788c */ /* 0x000fe2000bf26070 */
[----:B------:R-:W-:Y:S01]  /*00f0*/  CS2R R24, SRZ ;  /* 0x0000000000187805 */ /* 0x000fe2000001ff00 */
[----:B------:R-:W-:Y:S01]  /*0100*/  ULOP3.LUT UR7, UR6, 0xf, URZ, 0xc0, !UPT ;  /* 0x0000000f06077892 */ /* 0x000fe2000f8ec0ff */
[----:B------:R-:W-:-:S03]  /*0110*/  UMOV UR4, URZ ;  /* 0x000000ff00047c82 */ /* 0x000fc60008000000 */
[----:B------:R-:W-:-:S03]  /*0120*/  UISETP.NE.AND UP0, UPT, UR7, URZ, UPT ;  /* 0x000000ff0700728c */ /* 0x000fc6000bf05270 */
[----:B------:R-:W-:Y:S08]  /*0130*/  BRA.U !UP1, `(.L_x_1) ;  /* 0x00000005095c7547 */ /* 0x000ff0000b800000 */
[----:B------:R-:W-:Y:S01]  /*0140*/  ULOP3.LUT UR4, UR6, 0xfffffff0, URZ, 0xc0, !UPT ;  /* 0xfffffff006047892 */ /* 0x000fe2000f8ec0ff */
[C---:B------:R-:W-:Y:S01]  /*0150*/  IADD3 R5, PT, PT, R0.reuse, UR5, R5 ;  /* 0x0000000500057c10 */ /* 0x040fe2000fffe005 */
[C-C-:B------:R-:W-:Y:S01]  /*0160*/  IMAD R9, R0.reuse, 0x3, R3.reuse ;  /* 0x0000000300097824 */ /* 0x140fe200078e0203 */
[CC--:B------:R-:W-:Y:S01]  /*0170*/  LEA R7, R0.reuse, R3.reuse, 0x1 ;  /* 0x0000000300077211 */ /* 0x0c0fe200078e08ff */
[C-C-:B------:R-:W-:Y:S01]  /*0180*/  IMAD R13, R0.reuse, 0x5, R3.reuse ;  /* 0x00000005000d7824 */ /* 0x140fe200078e0203 */
[CC--:B------:R-:W-:Y:S01]  /*0190*/  LEA R11, R0.reuse, R3.reuse, 0x2 ;  /* 0x00000003000b7211 */ /* 0x0c0fe200078e10ff */
[C-C-:B------:R-:W-:Y:S01]  /*01a0*/  IMAD R15, R0.reuse, 0x6, R3.reuse ;  /* 0x00000006000f7824 */ /* 0x140fe200078e0203 */
[CC--:B------:R-:W-:Y:S01]  /*01b0*/  LEA R19, R0.reuse, R3.reuse, 0x3 ;  /* 0x0000000300137211 */ /* 0x0c0fe200078e18ff */
[C-C-:B------:R-:W-:Y:S01]  /*01c0*/  IMAD R17, R0.reuse, 0x7, R3.reuse ;  /* 0x0000000700117824 */ /* 0x140fe200078e0203 */
[----:B------:R-:W-:Y:S01]  /*01d0*/  MOV R14, R3 ;  /* 0x00000003000e7202 */ /* 0x000fe20000000f00 */
[C-C-:B------:R-:W-:Y:S01]  /*01e0*/  IMAD R29, R0.reuse, 0x9, R3.reuse ;  /* 0x00000009001d7824 */ /* 0x140fe200078e0203 */
[----:B------:R-:W-:Y:S01]  /*01f0*/  CS2R R24, SRZ ;  /* 0x0000000000187805 */ /* 0x000fe2000001ff00 */
[C-C-:B------:R-:W-:Y:S01]  /*0200*/  IMAD R2, R0.reuse, 0xa, R3.reuse ;  /* 0x0000000a00027824 */ /* 0x140fe200078e0203 */
[----:B------:R-:W-:Y:S01]  /*0210*/  UIADD3 UR8, UPT, UPT, -UR4, URZ, URZ ;  /* 0x000000ff04087290 */ /* 0x000fe2000fffe1ff */
[----:B------:R-:W-:-:S02]  /*0220*/  IMAD R4, R0, 0xb, R3 ;  /* 0x0000000b00047824 */ /* 0x000fc400078e0203 */
[C-C-:B------:R-:W-:Y:S02]  /*0230*/  IMAD R6, R0.reuse, 0xc, R3.reuse ;  /* 0x0000000c00067824 */ /* 0x140fe400078e0203 */
[C-C-:B------:R-:W-:Y:S02]  /*0240*/  IMAD R8, R0.reuse, 0xd, R3.reuse ;  /* 0x0000000d00087824 */ /* 0x140fe400078e0203 */
[C-C-:B------:R-:W-:Y:S02]  /*0250*/  IMAD R10, R0.reuse, 0xe, R3.reuse ;  /* 0x0000000e000a7824 */ /* 0x140fe400078e0203 */
[----:B------:R-:W-:-:S07]  /*0260*/  IMAD R12, R0, 0xf, R3 ;  /* 0x0000000f000c7824 */ /* 0x000fce00078e0203 */
.L_x_2:
[----:B------:R-:W0:Y:S02]  /*0270*/  LDC.64 R26, c[0x0][0x380] ;  /* 0x0000e000ff1a7b82 */ /* 0x000e240000000a00 */
[----:B0-----:R-:W-:-:S06]  /*0280*/  IMAD.WIDE.U32 R22, R14, 0x8, R26 ;  /* 0x000000080e167825 */ /* 0x001fcc00078e001a */
[----:B------:R-:W2:Y:S01]  /*0290*/  LDG.E.64 R22, desc[UR10][R22.64] ;  /* 0x0000000a16167981 */ /* 0x000ea2000c1e1b00 */
[----:B------:R-:W-:-:S06]  /*02a0*/  IMAD.WIDE.U32 R20, R5, 0x8, R26 ;  /* 0x0000000805147825 */ /* 0x000fcc00078e001a */
[----:B------:R-:W3:Y:S01]  /*02b0*/  LDG.E.64 R20, desc[UR10][R20.64] ;  /* 0x0000000a14147981 */ /* 0x000ee2000c1e1b00 */
[----:B--2---:R-:W-:Y:S01]  /*02c0*/  DADD R22, R22, R24 ;  /* 0x0000000016167229 */ /* 0x004fe20000000018 */
[----:B------:R-:W-:-:S06]  /*02d0*/  IMAD.WIDE.U32 R24, R7, 0x8, R26 ;  /* 0x0000000807187825 */ /* 0x000fcc00078e001a */
[----:B------:R-:W2:Y:S01]  /*02e0*/  LDG.E.64 R24, desc[UR10][R24.64] ;  /* 0x0000000a18187981 */ /* 0x000ea2000c1e1b00 */
[----:B---3--:R-:W-:Y:S01]  /*02f0*/  DADD R22, R22, R20 ;  /* 0x0000000016167229 */ /* 0x008fe20000000014 */
        /* <DEDUP_REMOVED lines=33> */
[----:B------:R-:W-:-:S04]  /*0510*/  IMAD.WIDE.U32 R20, R10, 0x8, R26 ;  /* 0x000000080a147825 */ /* 0x000fc800078e001a */
[----:B------:R-:W-:Y:S02]  /*0520*/  IMAD.WIDE.U32 R26, R12, 0x8, R26 ;  /* 0x000000080c1a7825 */ /* 0x000fe400078e001a */
[----:B------:R-:W2:Y:S04]  /*0530*/  LDG.E.64 R20, desc[UR10][R20.64] ;  /* 0x0000000a14147981 */ /* 0x000ea8000c1e1b00 */
[----:B------:R-:W4:Y:S01]  /*0540*/  LDG.E.64 R26, desc[UR10][R26.64] ;  /* 0x0000000a1a1a7981 */ /* 0x000f22000c1e1b00 */
[----:B---3--:R-:W-:Y:S01]  /*0550*/  DADD R22, R22, R24 ;  /* 0x0000000016167229 */ /* 0x008fe20000000018 */
[----:B------:R-:W-:-:S04]  /*0560*/  UIADD3 UR8, UPT, UPT, UR8, 0x10, URZ ;  /* 0x0000001008087890 */ /* 0x000fc8000fffe0ff */
[----:B------:R-:W-:Y:S01]  /*0570*/  UISETP.NE.AND UP1, UPT, UR8, URZ, UPT ;  /* 0x000000ff0800728c */ /* 0x000fe2000bf25270 */
[C---:B------:R-:W-:Y:S02]  /*0580*/  LEA R14, R0.reuse, R14, 0x4 ;  /* 0x0000000e000e7211 */ /* 0x040fe400078e20ff */
[C---:B------:R-:W-:Y:S02]  /*0590*/  LEA R5, R0.reuse, R5, 0x4 ;  /* 0x0000000500057211 */ /* 0x040fe400078e20ff */
[C---:B------:R-:W-:Y:S02]  /*05a0*/  LEA R7, R0.reuse, R7, 0x4 ;  /* 0x0000000700077211 */ /* 0x040fe400078e20ff */
[C---:B------:R-:W-:Y:S02]  /*05b0*/  LEA R9, R0.reuse, R9, 0x4 ;  /* 0x0000000900097211 */ /* 0x040fe400078e20ff */
[C---:B------:R-:W-:Y:S02]  /*05c0*/  LEA R11, R0.reuse, R11, 0x4 ;  /* 0x0000000b000b7211 */ /* 0x040fe400078e20ff */
[----:B------:R-:W-:-:S02]  /*05d0*/  LEA R13, R0, R13, 0x4 ;  /* 0x0000000d000d7211 */ /* 0x000fc400078e20ff */
        /* <DEDUP_REMOVED lines=9> */
[----:B------:R-:W-:Y:S01]  /*0670*/  LEA R12, R0, R12, 0x4 ;  /* 0x0000000c000c7211 */ /* 0x000fe200078e20ff */
[----:B--2---:R-:W-:-:S08]  /*0680*/  DADD R20, R22, R20 ;  /* 0x0000000016147229 */ /* 0x004fd00000000014 */
[----:B----4-:R-:W-:Y:S01]  /*0690*/  DADD R24, R20, R26 ;  /* 0x0000000014187229 */ /* 0x010fe2000000001a */
[----:B------:R-:W-:Y:S10]  /*06a0*/  BRA.U UP1, `(.L_x_2) ;  /* 0xfffffff901f07547 */ /* 0x000ff4000b83ffff */
.L_x_1:
[----:B------:R-:W-:Y:S05]  /*06b0*/  BRA.U !UP0, `(.L_x_0) ;  /* 0x0000000508207547 */ /* 0x000fea000b800000 */
[----:B------:R-:W-:Y:S02]  /*06c0*/  UISETP.GE.U32.AND UP0, UPT, UR7, 0x8, UPT ;  /* 0x000000080700788c */ /* 0x000fe4000bf06070 */
[----:B------:R-:W-:-:S04]  /*06d0*/  ULOP3.LUT UR8, UR6, 0x7, URZ, 0xc0, !UPT ;  /* 0x0000000706087892 */ /* 0x000fc8000f8ec0ff */
[----:B------:R-:W-:-:S03]  /*06e0*/  UISETP.NE.AND UP1, UPT, UR8, URZ, UPT ;  /* 0x000000ff0800728c */ /* 0x000fc6000bf25270 */
[----:B------:R-:W-:Y:S08]  /*06f0*/  BRA.U !UP0, `(.L_x_3) ;  /* 0x0000000108887547 */ /* 0x000ff0000b800000 */
[----:B------:R-:W0:Y:S01]  /*0700*/  LDC.64 R14, c[0x0][0x380] ;  /* 0x0000e000ff0e7b82 */ /* 0x000e220000000a00 */
[----:B------:R-:W-:-:S04]  /*0710*/  IMAD R5, R0, UR4, R3 ;  /* 0x0000000400057c24 */ /* 0x000fc8000f8e0203 */
[C---:B0-----:R-:W-:Y:S01]  /*0720*/  IMAD.WIDE.U32 R12, R5.reuse, 0x8, R14 ;  /* 0x00000008050c7825 */ /* 0x041fe200078e000e */
[----:B------:R-:W-:-:S05]  /*0730*/  IADD3 R5, PT, PT, R5, R0, RZ ;  /* 0x0000000005057210 */ /* 0x000fca0007ffe0ff */
[----:B------:R-:W2:Y:S01]  /*0740*/  LDG.E.64 R12, desc[UR10][R12.64] ;  /* 0x0000000a0c0c7981 */ /* 0x000ea2000c1e1b00 */
[C---:B------:R-:W-:Y:S01]  /*0750*/  IMAD.WIDE.U32 R16, R5.reuse, 0x8, R14 ;  /* 0x0000000805107825 */ /* 0x040fe200078e000e */
[----:B------:R-:W-:-:S05]  /*0760*/  IADD3 R5, PT, PT, R5, R0, RZ ;  /* 0x0000000005057210 */ /* 0x000fca0007ffe0ff */
[----:B------:R-:W3:Y:S01]  /*0770*/  LDG.E.64 R16, desc[UR10][R16.64] ;  /* 0x0000000a10107981 */ /* 0x000ee2000c1e1b00 */
[C---:B------:R-:W-:Y:S01]  /*0780*/  IMAD.WIDE.U32 R18, R5.reuse, 0x8, R14 ;  /* 0x0000000805127825 */ /* 0x040fe200078e000e */
[----:B------:R-:W-:-:S05]  /*0790*/  IADD3 R5, PT, PT, R5, R0, RZ ;  /* 0x0000000005057210 */ /* 0x000fca0007ffe0ff */
[----:B------:R-:W4:Y:S01]  /*07a0*/  LDG.E.64 R18, desc[UR10][R18.64] ;  /* 0x0000000a12127981 */ /* 0x000f22000c1e1b00 */
[C---:B------:R-:W-:Y:S01]  /*07b0*/  IMAD.WIDE.U32 R10, R5.reuse, 0x8, R14 ;  /* 0x00000008050a7825 */ /* 0x040fe200078e000e */
[----:B------:R-:W-:-:S05]  /*07c0*/  IADD3 R5, PT, PT, R5, R0, RZ ;  /* 0x0000000005057210 */ /* 0x000fca0007ffe0ff */
[----:B------:R-:W5:Y:S01]  /*07d0*/  LDG.E.64 R10, desc[UR10][R10.64] ;  /* 0x0000000a0a0a7981 */ /* 0x000f62000c1e1b00 */
        /* <DEDUP_REMOVED lines=9> */
[----:B------:R-:W-:-:S06]  /*0870*/  IMAD.WIDE.U32 R14, R21, 0x8, R14 ;  /* 0x00000008150e7825 */ /* 0x000fcc00078e000e */
[----:B------:R-:W5:Y:S01]  /*0880*/  LDG.E.64 R14, desc[UR10][R14.64] ;  /* 0x0000000a0e0e7981 */ /* 0x000f62000c1e1b00 */
[----:B------:R-:W-:Y:S01]  /*0890*/  UIADD3 UR4, UPT, UPT, UR4, 0x8, URZ ;  /* 0x0000000804047890 */ /* 0x000fe2000fffe0ff */
[----:B--2---:R-:W-:-:S08]  /*08a0*/  DADD R12, R24, R12 ;  /* 0x00000000180c7229 */ /* 0x004fd0000000000c */
[----:B---3--:R-:W-:-:S08]  /*08b0*/  DADD R12, R12, R16 ;  /* 0x000000000c0c7229 */ /* 0x008fd00000000010 */
[----:B----4-:R-:W-:-:S08]  /*08c0*/  DADD R12, R12, R18 ;  /* 0x000000000c0c7229 */ /* 0x010fd00000000012 */
[----:B-----5:R-:W-:-:S08]  /*08d0*/  DADD R10, R12, R10 ;  /* 0x000000000c0a7229 */ /* 0x020fd0000000000a */
[----:B------:R-:W-:-:S08]  /*08e0*/  DADD R8, R10, R8 ;  /* 0x000000000a087229 */ /* 0x000fd00000000008 */
[----:B------:R-:W-:-:S08]  /*08f0*/  DADD R6, R8, R6 ;  /* 0x0000000008067229 */ /* 0x000fd00000000006 */
[----:B------:R-:W-:-:S08]  /*0900*/  DADD R6, R6, R4 ;  /* 0x0000000006067229 */ /* 0x000fd00000000004 */
[----:B------:R-:W-:-:S11]  /*0910*/  DADD R24, R6, R14 ;  /* 0x0000000006187229 */ /* 0x000fd6000000000e */
.L_x_3:
[----:B------:R-:W-:Y:S05]  /*0920*/  BRA.U !UP1, `(.L_x_0) ;  /* 0x0000000109847547 */ /* 0x000fea000b800000 */
[----:B------:R-:W-:Y:S02]  /*0930*/  UISETP.GE.U32.AND UP0, UPT, UR8, 0x4, UPT ;  /* 0x000000040800788c */ /* 0x000fe4000bf06070 */
[----:B------:R-:W-:-:S04]  /*0940*/  ULOP3.LUT UR6, UR6, 0x3, URZ, 0xc0, !UPT ;  /* 0x0000000306067892 */ /* 0x000fc8000f8ec0ff */
[----:B------:R-:W-:-:S03]  /*0950*/  UISETP.NE.AND UP1, UPT, UR6, URZ, UPT ;  /* 0x000000ff0600728c */ /* 0x000fc6000bf25270 */
[----:B------:R-:W-:Y:S08]  /*0960*/  BRA.U !UP0, `(.L_x_4) ;  /* 0x0000000108487547 */ /* 0x000ff0000b800000 */
[----:B------:R-:W0:Y:S01]  /*0970*/  LDC.64 R4, c[0x0][0x380] ;  /* 0x0000e000ff047b82 */ /* 0x000e220000000a00 */
[----:B------:R-:W-:-:S05]  /*0980*/  IMAD R9, R0, UR4, R3 ;  /* 0x0000000400097c24 */ /* 0x000fca000f8e0203 */
[----:B------:R-:W-:-:S04]  /*0990*/  IADD3 R11, PT, PT, R9, R0, RZ ;  /* 0x00000000090b7210 */ /* 0x000fc80007ffe0ff */
[----:B------:R-:W-:Y:S01]  /*09a0*/  IADD3 R13, PT, PT, R11, R0, RZ ;  /* 0x000000000b0d7210 */ /* 0x000fe20007ffe0ff */
[----:B0-----:R-:W-:-:S04]  /*09b0*/  IMAD.WIDE.U32 R6, R9, 0x8, R4 ;  /* 0x0000000809067825 */ /* 0x001fc800078e0004 */
[--C-:B------:R-:W-:Y:S02]  /*09c0*/  IMAD.WIDE.U32 R8, R11, 0x8, R4.reuse ;  /* 0x000000080b087825 */ /* 0x100fe400078e0004 */
[----:B------:R-:W2:Y:S02]  /*09d0*/  LDG.E.64 R6, desc[UR10][R6.64] ;  /* 0x0000000a06067981 */ /* 0x000ea4000c1e1b00 */
[C---:B------:R-:W-:Y:S02]  /*09e0*/  IMAD.WIDE.U32 R10, R13.reuse, 0x8, R4 ;  /* 0x000000080d0a7825 */ /* 0x040fe400078e0004 */
[----:B------:R-:W3:Y:S01]  /*09f0*/  LDG.E.64 R8, desc[UR10][R8.64] ;  /* 0x0000000a08087981 */ /* 0x000ee2000c1e1b00 */
[----:B------:R-:W-:-:S03]  /*0a00*/  IADD3 R13, PT, PT, R13, R0, RZ ;  /* 0x000000000d0d7210 */ /* 0x000fc60007ffe0ff */
[----:B------:R-:W4:Y:S02]  /*0a10*/  LDG.E.64 R10, desc[UR10][R10.64] ;  /* 0x0000000a0a0a7981 */ /* 0x000f24000c1e1b00 */
[----:B------:R-:W-:-:S06]  /*0a20*/  IMAD.WIDE.U32 R4, R13, 0x8, R4 ;  /* 0x000000080d047825 */ /* 0x000fcc00078e0004 */
[----:B------:R-:W5:Y:S01]  /*0a30*/  LDG.E.64 R4, desc[UR10][R4.64] ;  /* 0x0000000a04047981 */ /* 0x000f62000c1e1b00 */
[----:B------:R-:W-:Y:S01]  /*0a40*/  UIADD3 UR4, UPT, UPT, UR4, 0x4, URZ ;  /* 0x0000000404047890 */ /* 0x000fe2000fffe0ff */
[----:B--2---:R-:W-:-:S08]  /*0a50*/  DADD R24, R24, R6 ;  /* 0x0000000018187229 */ /* 0x004fd00000000006 */
[----:B---3--:R-:W-:-:S08]  /*0a60*/  DADD R24, R24, R8 ;  /* 0x0000000018187229 */ /* 0x008fd00000000008 */
[----:B----4-:R-:W-:-:S08]  /*0a70*/  DADD R24, R24, R10 ;  /* 0x0000000018187229 */ /* 0x010fd0000000000a */
[----:B-----5:R-:W-:-:S11]  /*0a80*/  DADD R24, R24, R4 ;  /* 0x0000000018187229 */ /* 0x020fd60000000004 */
.L_x_4:
[----:B------:R-:W-:Y:S05]  /*0a90*/  BRA.U !UP1, `(.L_x_0) ;  /* 0x0000000109287547 */ /* 0x000fea000b800000 */
[----:B------:R-:W0:Y:S01]  /*0aa0*/  LDC.64 R6, c[0x0][0x380] ;  /* 0x0000e000ff067b82 */ /* 0x000e220000000a00 */
[----:B------:R-:W-:Y:S01]  /*0ab0*/  IMAD R9, R0, UR4, R3 ;  /* 0x0000000400097c24 */ /* 0x000fe2000f8e0203 */
[----:B------:R-:W-:-:S12]  /*0ac0*/  UIADD3 UR6, UPT, UPT, -UR6, URZ, URZ ;  /* 0x000000ff06067290 */ /* 0x000fd8000fffe1ff */
.L_x_5:
[----:B0-----:R-:W-:-:S06]  /*0ad0*/  IMAD.WIDE.U32 R4, R9, 0x8, R6 ;  /* 0x0000000809047825 */ /* 0x001fcc00078e0006 */
[----:B------:R-:W2:Y:S01]  /*0ae0*/  LDG.E.64 R4, desc[UR10][R4.64] ;  /* 0x0000000a04047981 */ /* 0x000ea2000c1e1b00 */
[----:B------:R-:W-:Y:S01]  /*0af0*/  UIADD3 UR6, UPT, UPT, UR6, 0x1, URZ ;  /* 0x0000000106067890 */ /* 0x000fe2000fffe0ff */
[----:B------:R-:W-:-:S03]  /*0b00*/  IADD3 R9, PT, PT, R9, R0, RZ ;  /* 0x0000000009097210 */ /* 0x000fc60007ffe0ff */
[----:B------:R-:W-:Y:S01]  /*0b10*/  UISETP.NE.AND UP0, UPT, UR6, URZ, UPT ;  /* 0x000000ff0600728c */ /* 0x000fe2000bf05270 */
[----:B--2---:R-:W-:-:S08]  /*0b20*/  DADD R24, R4, R24 ;  /* 0x0000000004187229 */ /* 0x004fd00000000018 */
[----:B------:R-:W-:Y:S05]  /*0b30*/  BRA.U UP0, `(.L_x_5) ;  /* 0xfffffffd00e47547 */ /* 0x000fea000b83ffff */
.L_x_0:
[----:B------:R-:W0:Y:S02]  /*0b40*/  LDC.64 R4, c[0x0][0x390] ;  /* 0x0000e400ff047b82 */ /* 0x000e240000000a00 */
[----:B0-----:R-:W-:-:S05]  /*0b50*/  IMAD.WIDE.U32 R2, R3, 0x8, R4 ;  /* 0x0000000803027825 */ /* 0x001fca00078e0004 */
[----:B------:R-:W-:Y:S01]  /*0b60*/  STG.E.64 desc[UR10][R2.64], R24 ;  /* 0x0000001802007986 */ /* 0x000fe2000c101b0a */
[----:B------:R-:W-:Y:S05]  /*0b70*/  EXIT ;  /* 0x000000000000794d */ /* 0x000fea0003800000 */
.L_x_6:
[----:B------:R-:W-:-:S00]  /*0b80*/  BRA `(.L_x_6) ;  /* 0xfffffffc00fc7947 */ /* 0x000fc0000383ffff */
[----:B------:R-:W-:-:S00]  /*0b90*/  NOP ;  /* 0x0000000000007918 */ /* 0x000fc00000000000 */
        /* <DEDUP_REMOVED lines=14> */
.L_x_126:


//--------------------- .text._Z11imag_kernelPK7double2jjPd --------------------------
	.section	.text._Z11imag_kernelPK7double2jjPd,"ax",@progbits
	.align	128
        .global         _Z11imag_kernelPK7double2jjPd
        .type           _Z11imag_kernelPK7double2jjPd,@function
        .size           _Z11imag_kernelPK7double2jjPd,(.L_x_127 - _Z11imag_kernelPK7double2jjPd)
        .other          _Z11imag_kernelPK7double2jjPd,@"STO_CUDA_ENTRY STV_DEFAULT"
_Z11imag_kernelPK7double2jjPd:
.text._Z11imag_kernelPK7double2jjPd:
[----:B------:R-:W-:Y:S01]  /*0000*/  LDC R1, c[0x0][0x37c] ;  /* 0x0000df00ff017b82 */ /* 0x000fe20000000800 */
[----:B------:R-:W0:Y:S07]  /*0010*/  S2R R2, SR_TID.Y ;  /* 0x0000000000027919 */ /* 0x000e2e0000002200 */
[----:B------:R-:W1:Y:S01]  /*0020*/  LDC R0, c[0x0][0x360] ;  /* 0x0000d800ff007b82 */ /* 0x000e620000000800 */
[----:B------:R-:W2:Y:S01]  /*0030*/  LDCU.64 UR6, c[0x0][0x388] ;  /* 0x00007100ff0677ac */ /* 0x000ea20008000a00 */
[----:B------:R-:W1:Y:S06]  /*0040*/  S2R R3, SR_TID.X ;  /* 0x0000000000037919 */ /* 0x000e6c0000002100 */
[----:B------:R-:W0:Y:S08]  /*0050*/  S2UR UR5, SR_CTAID.Y ;  /* 0x00000000000579c3 */ /* 0x000e300000002600 */
[----:B------:R-:W0:Y:S08]  /*0060*/  LDC R5, c[0x0][0x364] ;  /* 0x0000d900ff057b82 */ /* 0x000e300000000800 */
[----:B------:R-:W1:Y:S01]  /*0070*/  S2UR UR4, SR_CTAID.X ;  /* 0x00000000000479c3 */ /* 0x000e620000002500 */
[----:B0-----:R-:W-:-:S05]  /*0080*/  IMAD R5, R5, UR5, R2 ;  /* 0x0000000505057c24 */ /* 0x001fca000f8e0202 */
[----:B--2---:R-:W-:Y:S01]  /*0090*/  ISETP.GE.U32.AND P0, PT, R5, UR6, PT ;  /* 0x0000000605007c0c */ /* 0x004fe2000bf06070 */
[----:B-1----:R-:W-:-:S05]  /*00a0*/  IMAD R0, R0, UR4, R3 ;  /* 0x0000000400007c24 */ /* 0x002fca000f8e0203 */
[----:B------:R-:W-:-:S13]  /*00b0*/  ISETP.GE.U32.OR P0, PT, R0, UR7, P0 ;  /* 0x0000000700007c0c */ /* 0x000fda0008706470 */
[----:B------:R-:W-:Y:S05]  /*00c0*/  @P0 EXIT ;  /* 0x000000000000094d */ /* 0x000fea0003800000 */
[----:B------:R-:W0:Y:S01]  /*00d0*/  LDC.64 R2, c[0x0][0x380] ;  /* 0x0000e000ff027b82 */ /* 0x000e220000000a00 */
[----:B------:R-:W1:Y:S01]  /*00e0*/  LDCU.64 UR4, c[0x0][0x358] ;  /* 0x00006b00ff0477ac */ /* 0x000e620008000a00 */
[----:B------:R-:W-:-:S06]  /*00f0*/  IMAD R7, R0, UR6, R5 ;  /* 0x0000000600077c24 */ /* 0x000fcc000f8e0205 */
[----:B------:R-:W2:Y:S01]  /*0100*/  LDC.64 R4, c[0x0][0x390] ;  /* 0x0000e400ff047b82 */ /* 0x000ea20000000a00 */
[----:B0-----:R-:W-:-:S06]  /*0110*/  IMAD.WIDE.U32 R2, R7, 0x10, R2 ;  /* 0x0000001007027825 */ /* 0x001fcc00078e0002 */
[----:B-1----:R-:W3:Y:S01]  /*0120*/  LDG.E.64 R2, desc[UR4][R2.64+0x8] ;  /* 0x0000080402027981 */ /* 0x002ee2000c1e1b00 */
[----:B--2---:R-:W-:-:S05]  /*0130*/  IMAD.WIDE.U32 R4, R7, 0x8, R4 ;  /* 0x0000000807047825 */ /* 0x004fca00078e0004 */
[----:B---3--:R-:W-:Y:S01]  /*0140*/  STG.E.64 desc[UR4][R4.64], R2 ;  /* 0x0000000204007986 */ /* 0x008fe2000c101b04 */
[----:B------:R-:W-:Y:S05]  /*0150*/  EXIT ;  /* 0x000000000000794d */ /* 0x000fea0003800000 */
.L_x_7:
        /* <DEDUP_REMOVED lines=10> */
.L_x_127:


//--------------------- .text._Z11real_kernelPK7double2jjPd --------------------------
	.section	.text._Z11real_kernelPK7double2jjPd,"ax",@progbits
	.align	128
        .global         _Z11real_kernelPK7double2jjPd
        .type           _Z11real_kernelPK7double2jjPd,@function
        .size           _Z11real_kernelPK7double2jjPd,(.L_x_128 - _Z11real_kernelPK7double2jjPd)
        .other          _Z11real_kernelPK7double2jjPd,@"STO_CUDA_ENTRY STV_DEFAULT"
_Z11real_kernelPK7double2jjPd:
.text._Z11real_kernelPK7double2jjPd:
        /* <DEDUP_REMOVED lines=22> */
.L_x_8:
        /* <DEDUP_REMOVED lines=10> */
.L_x_128:


//--------------------- .text._Z10exp_kernelPK7double2jjPS_ --------------------------
	.section	.text._Z10exp_kernelPK7double2jjPS_,"ax",@progbits
	.align	128
        .global         _Z10exp_kernelPK7double2jjPS_
        .type           _Z10exp_kernelPK7double2jjPS_,@function
        .size           _Z10exp_kernelPK7double2jjPS_,(.L_x_115 - _Z10exp_kernelPK7double2jjPS_)
        .other          _Z10exp_kernelPK7double2jjPS_,@"STO_CUDA_ENTRY STV_DEFAULT"
_Z10exp_kernelPK7double2jjPS_:
.text._Z10exp_kernelPK7double2jjPS_:
[----:B------:R-:W0:Y:S01]  /*0000*/  LDC R1, c[0x0][0x37c] ;  /* 0x0000df00ff017b82 */ /* 0x000e220000000800 */
[----:B------:R-:W1:Y:S07]  /*0010*/  S2R R2, SR_TID.Y ;  /* 0x0000000000027919 */ /* 0x000e6e0000002200 */
[----:B------:R-:W2:Y:S01]  /*0020*/  LDC R0, c[0x0][0x360] ;  /* 0x0000d800ff007b82 */ /* 0x000ea20000000800 */
[----:B------:R-:W3:Y:S01]  /*0030*/  LDCU.64 UR6, c[0x0][0x388] ;  /* 0x00007100ff0677ac */ /* 0x000ee20008000a00 */
[----:B0-----:R-:W-:Y:S01]  /*0040*/  VIADD R1, R1, 0xffffffd8 ;  /* 0xffffffd801017836 */ /* 0x001fe20000000000 */
[----:B------:R-:W2:Y:S05]  /*0050*/  S2R R5, SR_TID.X ;  /* 0x0000000000057919 */ /* 0x000eaa0000002100 */
[----:B------:R-:W1:Y:S08]  /*0060*/  S2UR UR5, SR_CTAID.Y ;  /* 0x00000000000579c3 */ /* 0x000e700000002600 */
[----:B------:R-:W1:Y:S08]  /*0070*/  LDC R3, c[0x0][0x364] ;  /* 0x0000d900ff037b82 */ /* 0x000e700000000800 */
[----:B------:R-:W2:Y:S01]  /*0080*/  S2UR UR4, SR_CTAID.X ;  /* 0x00000000000479c3 */ /* 0x000ea20000002500 */
[----:B-1----:R-:W-:-:S05]  /*0090*/  IMAD R3, R3, UR5, R2 ;  /* 0x0000000503037c24 */ /* 0x002fca000f8e0202 */
[----:B---3--:R-:W-:Y:S01]  /*00a0*/  ISETP.GE.U32.AND P0, PT, R3, UR6, PT ;  /* 0x0000000603007c0c */ /* 0x008fe2000bf06070 */
[----:B--2---:R-:W-:-:S05]  /*00b0*/  IMAD R0, R0, UR4, R5 ;  /* 0x0000000400007c24 */ /* 0x004fca000f8e0205 */
[----:B------:R-:W-:-:S13]  /*00c0*/  ISETP.GE.U32.OR P0, PT, R0, UR7, P0 ;  /* 0x0000000700007c0c */ /* 0x000fda0008706470 */
[----:B------:R-:W-:Y:S05]  /*00d0*/  @P0 EXIT ;  /* 0x000000000000094d */ /* 0x000fea0003800000 */
[----:B------:R-:W0:Y:S01]  /*00e0*/  LDC.64 R4, c[0x0][0x380] ;  /* 0x0000e000ff047b82 */ /* 0x000e220000000a00 */
[----:B------:R-:W1:Y:S01]  /*00f0*/  LDCU.64 UR4, c[0x0][0x358] ;  /* 0x00006b00ff0477ac */ /* 0x000e620008000a00 */
[----:B------:R-:W-:-:S04]  /*0100*/  IMAD R0, R0, UR6, R3 ;  /* 0x0000000600007c24 */ /* 0x000fc8000f8e0203 */
[----:B0-----:R-:W-:-:S06]  /*0110*/  IMAD.WIDE.U32 R4, R0, 0x10, R4 ;  /* 0x0000001000047825 */ /* 0x001fcc00078e0004 */
[----:B-1----:R-:W2:Y:S01]  /*0120*/  LDG.E.128 R4, desc[UR4][R4.64] ;  /* 0x0000000404047981 */ /* 0x002ea2000c1e1d00 */
[----:B------:R-:W-:Y:S01]  /*0130*/  IMAD.MOV.U32 R8, RZ, RZ, 0x652b82fe ;  /* 0x652b82feff087424 */ /* 0x000fe200078e00ff */
[----:B------:R-:W-:Y:S01]  /*0140*/  UMOV UR6, 0xfefa39ef ;  /* 0xfefa39ef00067882 */ /* 0x000fe20000000000 */
[----:B------:R-:W-:Y:S01]  /*0150*/  IMAD.MOV.U32 R9, RZ, RZ, 0x3ff71547 ;  /* 0x3ff71547ff097424 */ /* 0x000fe200078e00ff */
[----:B------:R-:W-:Y:S01]  /*0160*/  UMOV UR7, 0x3fe62e42 ;  /* 0x3fe62e4200077882 */ /* 0x000fe20000000000 */
[----:B------:R-:W-:Y:S04]  /*0170*/  BSSY.RECONVERGENT B0, `(.L_x_9) ;  /* 0x0000038000007945 */ /* 0x000fe80003800200 */
[----:B--2---:R-:W-:Y:S01]  /*0180*/  DFMA R8, R4, R8, 6.75539944105574400000e+15 ;  /* 0x433800000408742b */ /* 0x004fe20000000008 */
[----:B------:R-:W-:Y:S01]  /*0190*/  FSETP.GEU.AND P0, PT, |R5|, 4.1917929649353027344, PT ;  /* 0x4086232b0500780b */ /* 0x000fe20003f0e200 */
[----:B------:R-:W-:-:S06]  /*01a0*/  DSETP.NEU.AND P2, PT, |R6|, +INF , PT ;  /* 0x7ff000000600742a */ /* 0x000fcc0003f4d200 */
[----:B------:R-:W-:-:S08]  /*01b0*/  DADD R2, R8, -6.75539944105574400000e+15 ;  /* 0xc338000008027429 */ /* 0x000fd00000000000 */
[----:B------:R-:W-:Y:S01]  /*01c0*/  DFMA R10, R2, -UR6, R4 ;  /* 0x80000006020a7c2b */ /* 0x000fe20008000004 */
[----:B------:R-:W-:Y:S01]  /*01d0*/  UMOV UR6, 0x3b39803f ;  /* 0x3b39803f00067882 */ /* 0x000fe20000000000 */
[----:B------:R-:W-:Y:S01]  /*01e0*/  UMOV UR7, 0x3c7abc9e ;  /* 0x3c7abc9e00077882 */ /* 0x000fe20000000000 */
[----:B------:R-:W-:-:S05]  /*01f0*/  @!P2 DMUL R20, RZ, R6 ;  /* 0x00000006ff14a228 */ /* 0x000fca0000000000 */
[----:B------:R-:W-:Y:S01]  /*0200*/  DFMA R2, R2, -UR6, R10 ;  /* 0x8000000602027c2b */ /* 0x000fe2000800000a */
[----:B------:R-:W-:Y:S01]  /*0210*/  UMOV UR6, 0x69ce2bdf ;  /* 0x69ce2bdf00067882 */ /* 0x000fe20000000000 */
[----:B------:R-:W-:Y:S01]  /*0220*/  IMAD.MOV.U32 R10, RZ, RZ, -0x35dec16 ;  /* 0xfca213eaff0a7424 */ /* 0x000fe200078e00ff */
[----:B------:R-:W-:Y:S01]  /*0230*/  UMOV UR7, 0x3e5ade15 ;  /* 0x3e5ade1500077882 */ /* 0x000fe20000000000 */
[----:B------:R-:W-:-:S06]  /*0240*/  IMAD.MOV.U32 R11, RZ, RZ, 0x3e928af3 ;  /* 0x3e928af3ff0b7424 */ /* 0x000fcc00078e00ff */
[----:B------:R-:W-:Y:S01]  /*0250*/  DFMA R10, R2, UR6, R10 ;  /* 0x00000006020a7c2b */ /* 0x000fe2000800000a */
[----:B------:R-:W-:Y:S01]  /*0260*/  UMOV UR6, 0x62401315 ;  /* 0x6240131500067882 */ /* 0x000fe20000000000 */
[----:B------:R-:W-:-:S06]  /*0270*/  UMOV UR7, 0x3ec71dee ;  /* 0x3ec71dee00077882 */ /* 0x000fcc0000000000 */
[----:B------:R-:W-:Y:S01]  /*0280*/  DFMA R10, R2, R10, UR6 ;  /* 0x00000006020a7e2b */ /* 0x000fe2000800000a */
        /* <DEDUP_REMOVED lines=20> */
[----:B------:R-:W-:-:S08]  /*03d0*/  DFMA R10, R2, R10, UR6 ;  /* 0x00000006020a7e2b */ /* 0x000fd0000800000a */
[----:B------:R-:W-:-:S08]  /*03e0*/  DFMA R10, R2, R10, 1 ;  /* 0x3ff00000020a742b */ /* 0x000fd0000000000a */
[----:B------:R-:W-:-:S10]  /*03f0*/  DFMA R10, R2, R10, 1 ;  /* 0x3ff00000020a742b */ /* 0x000fd4000000000a */
[----:B------:R-:W-:Y:S02]  /*0400*/  IMAD R3, R8, 0x100000, R11 ;  /* 0x0010000008037824 */ /* 0x000fe400078e020b */
[----:B------:R-:W-:Y:S01]  /*0410*/  IMAD.MOV.U32 R2, RZ, RZ, R10 ;  /* 0x000000ffff027224 */ /* 0x000fe200078e000a */
[----:B------:R-:W-:Y:S06]  /*0420*/  @!P0 BRA `(.L_x_10) ;  /* 0x0000000000308947 */ /* 0x000fec0003800000 */
[----:B------:R-:W-:Y:S01]  /*0430*/  FSETP.GEU.AND P1, PT, |R5|, 4.2275390625, PT ;  /* 0x408748000500780b */ /* 0x000fe20003f2e200 */
[C---:B------:R-:W-:Y:S02]  /*0440*/  DADD R12, R4.reuse, +INF ;  /* 0x7ff00000040c7429 */ /* 0x040fe40000000000 */
[----:B------:R-:W-:-:S08]  /*0450*/  DSETP.GEU.AND P0, PT, R4, RZ, PT ;  /* 0x000000ff0400722a */ /* 0x000fd00003f0e000 */
[----:B------:R-:W-:Y:S02]  /*0460*/  FSEL R3, R13, RZ, P0 ;  /* 0x000000ff0d037208 */ /* 0x000fe40000000000 */
[----:B------:R-:W-:-:S04]  /*0470*/  @!P1 LEA.HI R2, R8, R8, RZ, 0x1 ;  /* 0x0000000808029211 */ /* 0x000fc800078f08ff */
[----:B------:R-:W-:Y:S02]  /*0480*/  @!P1 SHF.R.S32.HI R5, RZ, 0x1, R2 ;  /* 0x00000001ff059819 */ /* 0x000fe40000011402 */
[----:B------:R-:W-:-:S03]  /*0490*/  FSEL R2, R12, RZ, P0 ;  /* 0x000000ff0c027208 */ /* 0x000fc60000000000 */
[----:B------:R-:W-:Y:S02]  /*04a0*/  @!P1 IMAD.IADD R4, R8, 0x1, -R5 ;  /* 0x0000000108049824 */ /* 0x000fe400078e0a05 */
[----:B------:R-:W-:-:S03]  /*04b0*/  @!P1 IMAD R11, R5, 0x100000, R11 ;  /* 0x00100000050b9824 */ /* 0x000fc600078e020b */
[----:B------:R-:W-:Y:S01]  /*04c0*/  @!P1 LEA R5, R4, 0x3ff00000, 0x14 ;  /* 0x3ff0000004059811 */ /* 0x000fe200078ea0ff */
[----:B------:R-:W-:-:S06]  /*04d0*/  @!P1 IMAD.MOV.U32 R4, RZ, RZ, RZ ;  /* 0x000000ffff049224 */ /* 0x000fcc00078e00ff */
[----:B------:R-:W-:-:S11]  /*04e0*/  @!P1 DMUL R2, R10, R4 ;  /* 0x000000040a029228 */ /* 0x000fd60000000000 */
.L_x_10:
[----:B------:R-:W-:Y:S05]  /*04f0*/  BSYNC.RECONVERGENT B0 ;  /* 0x0000000000007941 */ /* 0x000fea0003800200 */
.L_x_9:
[----:B------:R-:W-:Y:S01]  /*0500*/  BSSY.RECONVERGENT B0, `(.L_x_11) ;  /* 0x000001d000007945 */ /* 0x000fe20003800200 */
[----:B------:R-:W-:-:S03]  /*0510*/  @!P2 IMAD.MOV.U32 R4, RZ, RZ, 0x1 ;  /* 0x00000001ff04a424 */ /* 0x000fc600078e00ff */
[----:B------:R-:W-:Y:S05]  /*0520*/  @!P2 BRA `(.L_x_12) ;  /* 0x000000000068a947 */ /* 0x000fea0003800000 */
[----:B------:R-:W-:Y:S01]  /*0530*/  UMOV UR6, 0x6dc9c883 ;  /* 0x6dc9c88300067882 */ /* 0x000fe20000000000 */
[----:B------:R-:W-:Y:S01]  /*0540*/  UMOV UR7, 0x3fe45f30 ;  /* 0x3fe45f3000077882 */ /* 0x000fe20000000000 */
[C---:B------:R-:W-:Y:S01]  /*0550*/  DSETP.GE.AND P0, PT, |R6|.reuse, 2.14748364800000000000e+09, PT ;  /* 0x41e000000600742a */ /* 0x040fe20003f06200 */
[----:B------:R-:W-:Y:S01]  /*0560*/  BSSY.RECONVERGENT B1, `(.L_x_13) ;  /* 0x0000015000017945 */ /* 0x000fe20003800200 */
[----:B------:R-:W-:Y:S01]  /*0570*/  DMUL R4, R6, UR6 ;  /* 0x0000000606047c28 */ /* 0x000fe20008000000 */
[----:B------:R-:W-:Y:S01]  /*0580*/  UMOV UR6, 0x54442d18 ;  /* 0x54442d1800067882 */ /* 0x000fe20000000000 */
[----:B------:R-:W-:-:S08]  /*0590*/  UMOV UR7, 0x3ff921fb ;  /* 0x3ff921fb00077882 */ /* 0x000fd00000000000 */
[----:B------:R-:W0:Y:S08]  /*05a0*/  F2I.F64 R4, R4 ;  /* 0x0000000400047311 */ /* 0x000e300000301100 */
[----:B0-----:R-:W0:Y:S02]  /*05b0*/  I2F.F64 R20, R4 ;  /* 0x0000000400147312 */ /* 0x001e240000201c00 */
[----:B0-----:R-:W-:Y:S01]  /*05c0*/  DFMA R8, R20, -UR6, R6 ;  /* 0x8000000614087c2b */ /* 0x001fe20008000006 */
[----:B------:R-:W-:Y:S01]  /*05d0*/  UMOV UR6, 0x33145c00 ;  /* 0x33145c0000067882 */ /* 0x000fe20000000000 */
[----:B------:R-:W-:-:S06]  /*05e0*/  UMOV UR7, 0x3c91a626 ;  /* 0x3c91a62600077882 */ /* 0x000fcc0000000000 */
[----:B------:R-:W-:Y:S01]  /*05f0*/  DFMA R8, R20, -UR6, R8 ;  /* 0x8000000614087c2b */ /* 0x000fe20008000008 */
[----:B------:R-:W-:Y:S01]  /*0600*/  UMOV UR6, 0x252049c0 ;  /* 0x252049c000067882 */ /* 0x000fe20000000000 */
[----:B------:R-:W-:-:S06]  /*0610*/  UMOV UR7, 0x397b839a ;  /* 0x397b839a00077882 */ /* 0x000fcc0000000000 */
[----:B------:R-:W-:Y:S01]  /*0620*/  DFMA R20, R20, -UR6, R8 ;  /* 0x8000000614147c2b */ /* 0x000fe20008000008 */
[----:B------:R-:W-:Y:S10]  /*0630*/  @!P0 BRA `(.L_x_14) ;  /* 0x00000000001c8947 */ /* 0x000ff40003800000 */
[----:B------:R-:W-:Y:S01]  /*0640*/  IMAD.MOV.U32 R10, RZ, RZ, R6 ;  /* 0x000000ffff0a7224 */ /* 0x000fe200078e0006 */
[----:B------:R-:W-:Y:S01]  /*0650*/  MOV R20, 0x680 ;  /* 0x0000068000147802 */ /* 0x000fe20000000f00 */
[----:B------:R-:W-:-:S07]  /*0660*/  IMAD.MOV.U32 R18, RZ, RZ, R7 ;  /* 0x000000ffff127224 */ /* 0x000fce00078e0007 */
[----:B------:R-:W-:Y:S05]  /*0670*/  CALL.REL.NOINC `($_Z10exp_kernelPK7double2jjPS_$__internal_trig_reduction_slowpathd) ;  /* 0x00000004008c7944 */ /* 0x000fea0003c00000 */
[----:B------:R-:W-:Y:S02]  /*0680*/  IMAD.MOV.U32 R4, RZ, RZ, R8 ;  /* 0x000000ffff047224 */ /* 0x000fe400078e0008 */
[----:B------:R-:W-:Y:S02]  /*0690*/  IMAD.MOV.U32 R20, RZ, RZ, R10 ;  /* 0x000000ffff147224 */ /* 0x000fe400078e000a */
[----:B------:R-:W-:-:S07]  /*06a0*/  IMAD.MOV.U32 R21, RZ, RZ, R11 ;  /* 0x000000ffff157224 */ /* 0x000fce00078e000b */
.L_x_14:
[----:B------:R-:W-:Y:S05]  /*06b0*/  BSYNC.RECONVERGENT B1 ;  /* 0x0000000000017941 */ /* 0x000fea0003800200 */
.L_x_13:
[----:B------:R-:W-:-:S07]  /*06c0*/  VIADD R4, R4, 0x1 ;  /* 0x0000000104047836 */ /* 0x000fce0000000000 */
.L_x_12:
[----:B------:R-:W-:Y:S05]  /*06d0*/  BSYNC.RECONVERGENT B0 ;  /* 0x0000000000007941 */ /* 0x000fea0003800200 */
.L_x_11:
[----:B------:R-:W0:Y:S01]  /*06e0*/  LDCU.64 UR6, c[0x4][0x8] ;  /* 0x01000100ff0677ac */ /* 0x000e220008000a00 */
[----:B------:R-:W-:-:S05]  /*06f0*/  IMAD.SHL.U32 R5, R4, 0x40, RZ ;  /* 0x0000004004057824 */ /* 0x000fca00078e00ff */
[----:B------:R-:W-:-:S04]  /*0700*/  LOP3.LUT R5, R5, 0x40, RZ, 0xc0, !PT ;  /* 0x0000004005057812 */ /* 0x000fc800078ec0ff */
[----:B0-----:R-:W-:-:S05]  /*0710*/  IADD3 R24, P0, PT, R5, UR6, RZ ;  /* 0x0000000605187c10 */ /* 0x001fca000ff1e0ff */
[----:B------:R-:W-:-:S05]  /*0720*/  IMAD.X R25, RZ, RZ, UR7, P0 ;  /* 0x00000007ff197e24 */ /* 0x000fca00080e06ff */
[----:B------:R-:W2:Y:S04]  /*0730*/  LDG.E.128.CONSTANT R8, desc[UR4][R24.64] ;  /* 0x0000000418087981 */ /* 0x000ea8000c1e9d00 */
[----:B------:R-:W3:Y:S04]  /*0740*/  LDG.E.128.CONSTANT R12, desc[UR4][R24.64+0x10] ;  /* 0x00001004180c7981 */ /* 0x000ee8000c1e9d00 */
[----:B------:R-:W4:Y:S01]  /*0750*/  LDG.E.128.CONSTANT R16, desc[UR4][R24.64+0x20] ;  /* 0x0000200418107981 */ /* 0x000f22000c1e9d00 */
[----:B------:R-:W-:Y:S01]  /*0760*/  LOP3.LUT R5, R4, 0x1, RZ, 0xc0, !PT ;  /* 0x0000000104057812 */ /* 0x000fe200078ec0ff */
[----:B------:R-:W-:Y:S01]  /*0770*/  IMAD.MOV.U32 R26, RZ, RZ, 0x20fd8164 ;  /* 0x20fd8164ff1a7424 */ /* 0x000fe200078e00ff */
[----:B------:R-:W-:Y:S01]  /*0780*/  DMUL R22, R20, R20 ;  /* 0x0000001414167228 */ /* 0x000fe20000000000 */
[----:B------:R-:W-:Y:S01]  /*0790*/  BSSY.RECONVERGENT B0, `(.L_x_15) ;  /* 0x000002e000007945 */ /* 0x000fe20003800200 */
[----:B------:R-:W-:Y:S01]  /*07a0*/  ISETP.NE.U32.AND P0, PT, R5, 0x1, PT ;  /* 0x000000010500780c */ /* 0x000fe20003f05070 */
[----:B------:R-:W-:Y:S01]  /*07b0*/  IMAD.MOV.U32 R5, RZ, RZ, 0x3da8ff83 ;  /* 0x3da8ff83ff057424 */ /* 0x000fe200078e00ff */
[----:B------:R-:W-:-:S02]  /*07c0*/  DSETP.NEU.AND P1, PT, |R6|, +INF , PT ;  /* 0x7ff000000600742a */ /* 0x000fc40003f2d200 */
[----:B------:R-:W-:Y:S02]  /*07d0*/  FSEL R26, R26, -8.06006814911005101289e+34, !P0 ;  /* 0xf9785eba1a1a7808 */ /* 0x000fe40004000000 */
[----:B------:R-:W-:-:S06]  /*07e0*/  FSEL R27, -R5, 0.11223486810922622681, !P0 ;  /* 0x3de5db65051b7808 */ /* 0x000fcc0004000100 */
[----:B--2---:R-:W-:-:S08]  /*07f0*/  DFMA R8, R22, R26, R8 ;  /* 0x0000001a1608722b */ /* 0x004fd00000000008 */
[----:B------:R-:W-:-:S08]  /*0800*/  DFMA R8, R22, R8, R10 ;  /* 0x000000081608722b */ /* 0x000fd0000000000a */
[----:B---3--:R-:W-:-:S08]  /*0810*/  DFMA R8, R22, R8, R12 ;  /* 0x000000081608722b */ /* 0x008fd0000000000c */
[----:B------:R-:W-:-:S08]  /*0820*/  DFMA R8, R22, R8, R14 ;  /* 0x000000081608722b */ /* 0x000fd0000000000e */
[----:B----4-:R-:W-:-:S08]  /*0830*/  DFMA R8, R22, R8, R16 ;  /* 0x000000081608722b */ /* 0x010fd00000000010 */
[----:B------:R-:W-:-:S08]  /*0840*/  DFMA R8, R22, R8, R18 ;  /* 0x000000081608722b */ /* 0x000fd00000000012 */
[----:B------:R-:W-:Y:S02]  /*0850*/  DFMA R20, R8, R20, R20 ;  /* 0x000000140814722b */ /* 0x000fe40000000014 */
[----:B------:R-:W-:Y:S01]  /*0860*/  DFMA R8, R22, R8, 1 ;  /* 0x3ff000001608742b */ /* 0x000fe20000000008 */
[----:B------:R-:W-:-:S09]  /*0870*/  @!P1 IMAD.MOV.U32 R22, RZ, RZ, RZ ;  /* 0x000000ffff169224 */ /* 0x000fd200078e00ff */
[----:B------:R-:W-:Y:S02]  /*0880*/  FSEL R10, R8, R20, !P0 ;  /* 0x00000014080a7208 */ /* 0x000fe40004000000 */
[----:B------:R-:W-:Y:S01]  /*0890*/  FSEL R11, R9, R21, !P0 ;  /* 0x00000015090b7208 */ /* 0x000fe20004000000 */
[----:B------:R-:W-:Y:S01]  /*08a0*/  @!P1 DMUL R20, RZ, R6 ;  /* 0x00000006ff149228 */ /* 0x000fe20000000000 */
[----:B------:R-:W-:-:S04]  /*08b0*/  LOP3.LUT P0, RZ, R4, 0x2, RZ, 0xc0, !PT ;  /* 0x0000000204ff7812 */ /* 0x000fc8000780c0ff */
[----:B------:R-:W-:-:S10]  /*08c0*/  DADD R8, RZ, -R10 ;  /* 0x00000000ff087229 */ /* 0x000fd4000000080a */
[----:B------:R-:W-:Y:S02]  /*08d0*/  FSEL R4, R10, R8, !P0 ;  /* 0x000000080a047208 */ /* 0x000fe40004000000 */
[----:B------:R-:W-:Y:S01]  /*08e0*/  FSEL R5, R11, R9, !P0 ;  /* 0x000000090b057208 */ /* 0x000fe20004000000 */
[----:B------:R-:W-:Y:S06]  /*08f0*/  @!P1 BRA `(.L_x_16) ;  /* 0x00000000005c9947 */ /* 0x000fec0003800000 */
[----:B------:R-:W-:Y:S01]  /*0900*/  UMOV UR6, 0x6dc9c883 ;  /* 0x6dc9c88300067882 */ /* 0x000fe20000000000 */
[----:B------:R-:W-:Y:S01]  /*0910*/  UMOV UR7, 0x3fe45f30 ;  /* 0x3fe45f3000077882 */ /* 0x000fe20000000000 */
[C---:B------:R-:W-:Y:S02]  /*0920*/  DSETP.GE.AND P0, PT, |R6|.reuse, 2.14748364800000000000e+09, PT ;  /* 0x41e000000600742a */ /* 0x040fe40003f06200 */
        /* <DEDUP_REMOVED lines=20> */
.L_x_16:
[----:B------:R-:W-:Y:S05]  /*0a70*/  BSYNC.RECONVERGENT B0 ;  /* 0x0000000000007941 */ /* 0x000fea0003800200 */
.L_x_15:
        /* <DEDUP_REMOVED lines=11> */
[----:B------:R-:W-:Y:S01]  /*0b30*/  IMAD.MOV.U32 R23, RZ, RZ, 0x3da8ff83 ;  /* 0x3da8ff83ff177424 */ /* 0x000fe200078e00ff */
[----:B------:R-:W-:Y:S01]  /*0b40*/  ISETP.NE.U32.AND P0, PT, R6, 0x1, PT ;  /* 0x000000010600780c */ /* 0x000fe20003f05070 */
[----:B------:R-:W-:-:S03]  /*0b50*/  DMUL R6, R20, R20 ;  /* 0x0000001414067228 */ /* 0x000fc60000000000 */
[----:B------:R-:W-:Y:S02]  /*0b60*/  FSEL R26, R26, -8.06006814911005101289e+34, !P0 ;  /* 0xf9785eba1a1a7808 */ /* 0x000fe40004000000 */
[----:B------:R-:W-:-:S06]  /*0b70*/  FSEL R27, -R23, 0.11223486810922622681, !P0 ;  /* 0x3de5db65171b7808 */ /* 0x000fcc0004000100 */
[----:B--2---:R-:W-:-:S08]  /*0b80*/  DFMA R8, R6, R26, R8 ;  /* 0x0000001a0608722b */ /* 0x004fd00000000008 */
[C---:B------:R-:W-:Y:S01]  /*0b90*/  DFMA R8, R6.reuse, R8, R10 ;  /* 0x000000080608722b */ /* 0x040fe2000000000a */
[----:B------:R-:W0:Y:S07]  /*0ba0*/  LDC.64 R10, c[0x0][0x390] ;  /* 0x0000e400ff0a7b82 */ /* 0x000e2e0000000a00 */
[----:B---3--:R-:W-:-:S08]  /*0bb0*/  DFMA R8, R6, R8, R12 ;  /* 0x000000080608722b */ /* 0x008fd0000000000c */
[----:B------:R-:W-:-:S08]  /*0bc0*/  DFMA R8, R6, R8, R14 ;  /* 0x000000080608722b */ /* 0x000fd0000000000e */
[----:B----4-:R-:W-:-:S08]  /*0bd0*/  DFMA R8, R6, R8, R16 ;  /* 0x000000080608722b */ /* 0x010fd00000000010 */
[----:B------:R-:W-:-:S08]  /*0be0*/  DFMA R8, R6, R8, R18 ;  /* 0x000000080608722b */ /* 0x000fd00000000012 */
[----:B------:R-:W-:Y:S02]  /*0bf0*/  DFMA R20, R8, R20, R20 ;  /* 0x000000140814722b */ /* 0x000fe40000000014 */
[----:B------:R-:W-:-:S10]  /*0c00*/  DFMA R6, R6, R8, 1 ;  /* 0x3ff000000606742b */ /* 0x000fd40000000008 */
[----:B------:R-:W-:Y:S02]  /*0c10*/  FSEL R8, R6, R20, !P0 ;  /* 0x0000001406087208 */ /* 0x000fe40004000000 */
[----:B------:R-:W-:Y:S02]  /*0c20*/  FSEL R9, R7, R21, !P0 ;  /* 0x0000001507097208 */ /* 0x000fe40004000000 */
[----:B------:R-:W-:-:S04]  /*0c30*/  LOP3.LUT P0, RZ, R22, 0x2, RZ, 0xc0, !PT ;  /* 0x0000000216ff7812 */ /* 0x000fc8000780c0ff */
[----:B------:R-:W-:-:S10]  /*0c40*/  DADD R6, RZ, -R8 ;  /* 0x00000000ff067229 */ /* 0x000fd40000000808 */
[----:B------:R-:W-:Y:S02]  /*0c50*/  FSEL R6, R8, R6, !P0 ;  /* 0x0000000608067208 */ /* 0x000fe40004000000 */
[----:B------:R-:W-:-:S06]  /*0c60*/  FSEL R7, R9, R7, !P0 ;  /* 0x0000000709077208 */ /* 0x000fcc0004000000 */
[----:B------:R-:W-:Y:S01]  /*0c70*/  DMUL R6, R2, R6 ;  /* 0x0000000602067228 */ /* 0x000fe20000000000 */
[----:B0-----:R-:W-:-:S06]  /*0c80*/  IMAD.WIDE.U32 R2, R0, 0x10, R10 ;  /* 0x0000001000027825 */ /* 0x001fcc00078e000a */
[----:B------:R-:W-:Y:S01]  /*0c90*/  STG.E.128 desc[UR4][R2.64], R4 ;  /* 0x0000000402007986 */ /* 0x000fe2000c101d04 */
[----:B------:R-:W-:Y:S05]  /*0ca0*/  EXIT ;  /* 0x000000000000794d */ /* 0x000fea0003800000 */
        .type           $_Z10exp_kernelPK7double2jjPS_$__internal_trig_reduction_slowpathd,@function
        .size           $_Z10exp_kernelPK7double2jjPS_$__internal_trig_reduction_slowpathd,(.L_x_115 - $_Z10exp_kernelPK7double2jjPS_$__internal_trig_reduction_slowpathd)
$_Z10exp_kernelPK7double2jjPS_$__internal_trig_reduction_slowpathd:
[--C-:B------:R-:W-:Y:S01]  /*0cb0*/  SHF.R.U32.HI R16, RZ, 0x14, R18.reuse ;  /* 0x00000014ff107819 */ /* 0x100fe20000011612 */
[----:B------:R-:W-:Y:S02]  /*0cc0*/  IMAD.MOV.U32 R11, RZ, RZ, R18 ;  /* 0x000000ffff0b7224 */ /* 0x000fe400078e0012 */
[----:B------:R-:W-:Y:S01]  /*0cd0*/  IMAD.MOV.U32 R8, RZ, RZ, RZ ;  /* 0x000000ffff087224 */ /* 0x000fe200078e00ff */
[----:B------:R-:W-:-:S04]  /*0ce0*/  LOP3.LUT R9, R16, 0x7ff, RZ, 0xc0, !PT ;  /* 0x000007ff10097812 */ /* 0x000fc800078ec0ff */
[----:B------:R-:W-:-:S13]  /*0cf0*/  ISETP.NE.AND P0, PT, R9, 0x7ff, PT ;  /* 0x000007ff0900780c */ /* 0x000fda0003f05270 */
[----:B------:R-:W-:Y:S05]  /*0d00*/  @!P0 BRA `(.L_x_17) ;  /* 0x0000000800488947 */ /* 0x000fea0003800000 */
[----:B------:R-:W-:Y:S01]  /*0d10*/  VIADD R8, R9, 0xfffffc00 ;  /* 0xfffffc0009087836 */ /* 0x000fe20000000000 */
[----:B------:R-:W-:Y:S01]  /*0d20*/  BSSY.RECONVERGENT B2, `(.L_x_18) ;  /* 0x000002f000027945 */ /* 0x000fe20003800200 */
[----:B------:R-:W-:-:S03]  /*0d30*/  CS2R R12, SRZ ;  /* 0x00000000000c7805 */ /* 0x000fc6000001ff00 */
[----:B------:R-:W-:Y:S02]  /*0d40*/  SHF.R.U32.HI R19, RZ, 0x6, R8 ;  /* 0x00000006ff137819 */ /* 0x000fe40000011608 */
[----:B------:R-:W-:Y:S02]  /*0d50*/  ISETP.GE.U32.AND P0, PT, R8, 0x80, PT ;  /* 0x000000800800780c */ /* 0x000fe40003f06070 */
[C---:B------:R-:W-:Y:S02]  /*0d60*/  IADD3 R14, PT, PT, -R19.reuse, 0x13, RZ ;  /* 0x00000013130e7810 */ /* 0x040fe40007ffe1ff */
[----:B------:R-:W-:Y:S02]  /*0d70*/  IADD3 R15, PT, PT, -R19, 0xf, RZ ;  /* 0x0000000f130f7810 */ /* 0x000fe40007ffe1ff */
[----:B------:R-:W-:-:S04]  /*0d80*/  SEL R14, R14, 0x12, P0 ;  /* 0x000000120e0e7807 */ /* 0x000fc80000000000 */
[----:B------:R-:W-:-:S13]  /*0d90*/  ISETP.GE.AND P0, PT, R15, R14, PT ;  /* 0x0000000e0f00720c */ /* 0x000fda0003f06270 */
[----:B------:R-:W-:Y:S05]  /*0da0*/  @P0 BRA `(.L_x_19) ;  /* 0x0000000000980947 */ /* 0x000fea0003800000 */
[----:B------:R-:W0:Y:S01]  /*0db0*/  LDC.64 R8, c[0x0][0x358] ;  /* 0x0000d600ff087b82 */ /* 0x000e220000000a00 */
[C---:B------:R-:W-:Y:S01]  /*0dc0*/  SHF.L.U64.HI R23, R10.reuse, 0xb, R11 ;  /* 0x0000000b0a177819 */ /* 0x040fe2000001020b */
[----:B------:R-:W-:Y:S01]  /*0dd0*/  BSSY.RECONVERGENT B3, `(.L_x_20) ;  /* 0x0000022000037945 */ /* 0x000fe20003800200 */
[----:B------:R-:W-:Y:S01]  /*0de0*/  IMAD.SHL.U32 R17, R10, 0x800, RZ ;  /* 0x000008000a117824 */ /* 0x000fe200078e00ff */
[----:B------:R-:W-:Y:S01]  /*0df0*/  IADD3 R21, PT, PT, RZ, -R19, -R14 ;  /* 0x80000013ff157210 */ /* 0x000fe20007ffe80e */
[----:B------:R-:W-:Y:S01]  /*0e00*/  IMAD.MOV.U32 R22, RZ, RZ, RZ ;  /* 0x000000ffff167224 */ /* 0x000fe200078e00ff */
[----:B------:R-:W-:Y:S02]  /*0e10*/  CS2R R12, SRZ ;  /* 0x00000000000c7805 */ /* 0x000fe4000001ff00 */
[----:B------:R-:W-:-:S07]  /*0e20*/  LOP3.LUT R23, R23, 0x80000000, RZ, 0xfc, !PT ;  /* 0x8000000017177812 */ /* 0x000fce00078efcff */
.L_x_21:
[----:B------:R-:W1:Y:S01]  /*0e30*/  LDC.64 R10, c[0x4][RZ] ;  /* 0x01000000ff0a7b82 */ /* 0x000e620000000a00 */
[----:B0-----:R-:W-:Y:S02]  /*0e40*/  R2UR UR6, R8 ;  /* 0x00000000080672ca */ /* 0x001fe400000e0000 */
[----:B------:R-:W-:Y:S01]  /*0e50*/  R2UR UR7, R9 ;  /* 0x00000000090772ca */ /* 0x000fe200000e0000 */
[----:B-1----:R-:W-:-:S12]  /*0e60*/  IMAD.WIDE R10, R15, 0x8, R10 ;  /* 0x000000080f0a7825 */ /* 0x002fd800078e020a */
[----:B------:R-:W2:Y:S01]  /*0e70*/  LDG.E.64.CONSTANT R10, desc[UR6][R10.64] ;  /* 0x000000060a0a7981 */ /* 0x000ea2000c1e9b00 */
[----:B------:R-:W-:Y:S02]  /*0e80*/  VIADD R21, R21, 0x1 ;  /* 0x0000000115157836 */ /* 0x000fe40000000000 */
[----:B------:R-:W-:Y:S02]  /*0e90*/  VIADD R15, R15, 0x1 ;  /* 0x000000010f0f7836 */ /* 0x000fe40000000000 */
[----:B--2---:R-:W-:-:S04]  /*0ea0*/  IMAD.WIDE.U32 R12, P2, R10, R17, R12 ;  /* 0x000000110a0c7225 */ /* 0x004fc8000784000c */
[C---:B------:R-:W-:Y:S02]  /*0eb0*/  IMAD R25, R10.reuse, R23, RZ ;  /* 0x000000170a197224 */ /* 0x040fe400078e02ff */
[----:B------:R-:W-:Y:S02]  /*0ec0*/  IMAD R24, R11, R17, RZ ;  /* 0x000000110b187224 */ /* 0x000fe400078e02ff */
[----:B------:R-:W-:Y:S01]  /*0ed0*/  IMAD.HI.U32 R27, R10, R23, RZ ;  /* 0x000000170a1b7227 */ /* 0x000fe200078e00ff */
[----:B------:R-:W-:-:S03]  /*0ee0*/  IADD3 R13, P0, PT, R25, R13, RZ ;  /* 0x0000000d190d7210 */ /* 0x000fc60007f1e0ff */
[----:B------:R-:W-:Y:S01]  /*0ef0*/  IMAD.X R27, RZ, RZ, R27, P2 ;  /* 0x000000ffff1b7224 */ /* 0x000fe200010e061b */
[----:B------:R-:W-:Y:S01]  /*0f00*/  IADD3 R13, P1, PT, R24, R13, RZ ;  /* 0x0000000d180d7210 */ /* 0x000fe20007f3e0ff */
[----:B------:R-:W-:-:S04]  /*0f10*/  IMAD.HI.U32 R24, R11, R17, RZ ;  /* 0x000000110b187227 */ /* 0x000fc800078e00ff */
[----:B------:R-:W-:Y:S01]  /*0f20*/  IMAD.HI.U32 R10, R11, R23, RZ ;  /* 0x000000170b0a7227 */ /* 0x000fe200078e00ff */
[----:B------:R-:W-:-:S03]  /*0f30*/  IADD3.X R24, P0, PT, R24, R27, RZ, P0, !PT ;  /* 0x0000001b18187210 */ /* 0x000fc6000071e4ff */
[----:B------:R-:W-:Y:S02]  /*0f40*/  IMAD R11, R11, R23, RZ ;  /* 0x000000170b0b7224 */ /* 0x000fe400078e02ff */
[----:B------:R-:W-:Y:S01]  /*0f50*/  IMAD.X R10, RZ, RZ, R10, P0 ;  /* 0x000000ffff0a7224 */ /* 0x000fe200000e060a */
[----:B------:R-:W-:Y:S01]  /*0f60*/  ISETP.NE.AND P0, PT, R21, -0xf, PT ;  /* 0xfffffff11500780c */ /* 0x000fe20003f05270 */
[C---:B------:R-:W-:Y:S01]  /*0f70*/  IMAD R25, R22.reuse, 0x8, R1 ;  /* 0x0000000816197824 */ /* 0x040fe200078e0201 */
[----:B------:R-:W-:Y:S01]  /*0f80*/  IADD3.X R24, P1, PT, R11, R24, RZ, P1, !PT ;  /* 0x000000180b187210 */ /* 0x000fe20000f3e4ff */
[----:B------:R-:W-:-:S03]  /*0f90*/  VIADD R22, R22, 0x1 ;  /* 0x0000000116167836 */ /* 0x000fc60000000000 */
[----:B------:R0:W-:Y:S01]  /*0fa0*/  STL.64 [R25], R12 ;  /* 0x0000000c19007387 */ /* 0x0001e20000100a00 */
[----:B------:R-:W-:Y:S02]  /*0fb0*/  IMAD.X R11, RZ, RZ, R10, P1 ;  /* 0x000000ffff0b7224 */ /* 0x000fe400008e060a */
[----:B0-----:R-:W-:Y:S02]  /*0fc0*/  IMAD.MOV.U32 R12, RZ, RZ, R24 ;  /* 0x000000ffff0c7224 */ /* 0x001fe400078e0018 */
[----:B------:R-:W-:Y:S02]  /*0fd0*/  IMAD.MOV.U32 R13, RZ, RZ, R11 ;  /* 0x000000ffff0d7224 */ /* 0x000fe400078e000b */
[----:B------:R-:W-:Y:S05]  /*0fe0*/  @P0 BRA `(.L_x_21) ;  /* 0xfffffffc00900947 */ /* 0x000fea000383ffff */
[----:B------:R-:W-:Y:S05]  /*0ff0*/  BSYNC.RECONVERGENT B3 ;  /* 0x0000000000037941 */ /* 0x000fea0003800200 */
.L_x_20:
[----:B------:R-:W-:-:S07]  /*1000*/  IMAD.MOV.U32 R15, RZ, RZ, R14 ;  /* 0x000000ffff0f7224 */ /* 0x000fce00078e000e */
.L_x_19:
[----:B------:R-:W-:Y:S05]  /*1010*/  BSYNC.RECONVERGENT B2 ;  /* 0x0000000000027941 */ /* 0x000fea0003800200 */
.L_x_18:
[----:B------:R-:W-:Y:S01]  /*1020*/  LOP3.LUT P0, R25, R16, 0x3f, RZ, 0xc0, !PT ;  /* 0x0000003f10197812 */ /* 0x000fe2000780c0ff */
[----:B------:R-:W-:-:S04]  /*1030*/  IMAD.IADD R8, R19, 0x1, R15 ;  /* 0x0000000113087824 */ /* 0x000fc800078e020f */
[----:B------:R-:W-:-:S05]  /*1040*/  IMAD.U32 R27, R8, 0x8, R1 ;  /* 0x00000008081b7824 */ /* 0x000fca00078e0001 */
[----:B------:R0:W-:Y:S04]  /*1050*/  STL.64 [R27+-0x78], R12 ;  /* 0xffff880c1b007387 */ /* 0x0001e80000100a00 */
[----:B------:R-:W2:Y:S04]  /*1060*/  @P0 LDL.64 R16, [R1+0x8] ;  /* 0x0000080001100983 */ /* 0x000ea80000100a00 */
[----:B------:R-:W3:Y:S04]  /*1070*/  LDL.64 R10, [R1+0x10] ;  /* 0x00001000010a7983 */ /* 0x000ee80000100a00 */
[----:B------:R-:W4:Y:S01]  /*1080*/  LDL.64 R8, [R1+0x18] ;  /* 0x0000180001087983 */ /* 0x000f220000100a00 */
[----:B------:R-:W-:Y:S01]  /*1090*/  @P0 LOP3.LUT R14, R25, 0x3f, RZ, 0x3c, !PT ;  /* 0x0000003f190e0812 */ /* 0x000fe200078e3cff */
[----:B------:R-:W-:Y:S01]  /*10a0*/  BSSY.RECONVERGENT B2, `(.L_x_22) ;  /* 0x0000034000027945 */ /* 0x000fe20003800200 */
[----:B--2---:R-:W-:-:S02]  /*10b0*/  @P0 SHF.R.U64 R15, R16, 0x1, R17 ;  /* 0x00000001100f0819 */ /* 0x004fc40000001211 */
[----:B------:R-:W-:Y:S02]  /*10c0*/  @P0 SHF.R.U32.HI R17, RZ, 0x1, R17 ;  /* 0x00000001ff110819 */ /* 0x000fe40000011611 */
[CC--:B---3--:R-:W-:Y:S02]  /*10d0*/  @P0 SHF.L.U32 R19, R10.reuse, R25.reuse, RZ ;  /* 0x000000190a130219 */ /* 0x0c8fe400000006ff */
[----:B0-----:R-:W-:Y:S02]  /*10e0*/  @P0 SHF.R.U64 R12, R15, R14, R17 ;  /* 0x0000000e0f0c0219 */ /* 0x001fe40000001211 */
[--C-:B------:R-:W-:Y:S02]  /*10f0*/  @P0 SHF.R.U32.HI R23, RZ, 0x1, R11.reuse ;  /* 0x00000001ff170819 */ /* 0x100fe4000001160b */
[C-C-:B------:R-:W-:Y:S02]  /*1100*/  @P0 SHF.R.U64 R21, R10.reuse, 0x1, R11.reuse ;  /* 0x000000010a150819 */ /* 0x140fe4000000120b */
[----:B------:R-:W-:-:S02]  /*1110*/  @P0 SHF.L.U64.HI R16, R10, R25, R11 ;  /* 0x000000190a100219 */ /* 0x000fc4000001020b */
[----:B------:R-:W-:Y:S02]  /*1120*/  @P0 SHF.R.U32.HI R13, RZ, R14, R17 ;  /* 0x0000000eff0d0219 */ /* 0x000fe40000011611 */
[----:B------:R-:W-:Y:S02]  /*1130*/  @P0 LOP3.LUT R10, R19, R12, RZ, 0xfc, !PT ;  /* 0x0000000c130a0212 */ /* 0x000fe400078efcff */
[----:B----4-:R-:W-:Y:S02]  /*1140*/  @P0 SHF.L.U32 R15, R8, R25, RZ ;  /* 0x00000019080f0219 */ /* 0x010fe400000006ff */
[----:B------:R-:W-:Y:S01]  /*1150*/  @P0 SHF.R.U64 R22, R21, R14, R23 ;  /* 0x0000000e15160219 */ /* 0x000fe20000001217 */
[----:B------:R-:W-:Y:S01]  /*1160*/  IMAD.SHL.U32 R12, R10, 0x4, RZ ;  /* 0x000000040a0c7824 */ /* 0x000fe200078e00ff */
[----:B------:R-:W-:Y:S02]  /*1170*/  @P0 LOP3.LUT R11, R16, R13, RZ, 0xfc, !PT ;  /* 0x0000000d100b0212 */ /* 0x000fe400078efcff */
[----:B------:R-:W-:-:S02]  /*1180*/  @P0 SHF.L.U64.HI R16, R8, R25, R9 ;  /* 0x0000001908100219 */ /* 0x000fc40000010209 */
[----:B------:R-:W-:Y:S02]  /*1190*/  @P0 SHF.R.U32.HI R23, RZ, R14, R23 ;  /* 0x0000000eff170219 */ /* 0x000fe40000011617 */
[----:B------:R-:W-:Y:S02]  /*11a0*/  @P0 LOP3.LUT R8, R15, R22, RZ, 0xfc, !PT ;  /* 0x000000160f080212 */ /* 0x000fe400078efcff */
[----:B------:R-:W-:Y:S02]  /*11b0*/  SHF.L.U64.HI R14, R10, 0x2, R11 ;  /* 0x000000020a0e7819 */ /* 0x000fe4000001020b */
[----:B------:R-:W-:Y:S02]  /*11c0*/  @P0 LOP3.LUT R9, R16, R23, RZ, 0xfc, !PT ;  /* 0x0000001710090212 */ /* 0x000fe400078efcff */
[----:B------:R-:W-:Y:S02]  /*11d0*/  SHF.L.W.U32.HI R11, R11, 0x2, R8 ;  /* 0x000000020b0b7819 */ /* 0x000fe40000010e08 */
[----:B------:R-:W-:-:S02]  /*11e0*/  IADD3 RZ, P0, PT, RZ, -R12, RZ ;  /* 0x8000000cffff7210 */ /* 0x000fc40007f1e0ff */
[----:B------:R-:W-:Y:S02]  /*11f0*/  LOP3.LUT R10, RZ, R14, RZ, 0x33, !PT ;  /* 0x0000000eff0a7212 */ /* 0x000fe400078e33ff */
[----:B------:R-:W-:Y:S02]  /*1200*/  SHF.L.W.U32.HI R8, R8, 0x2, R9 ;  /* 0x0000000208087819 */ /* 0x000fe40000010e09 */
[----:B------:R-:W-:Y:S02]  /*1210*/  LOP3.LUT R13, RZ, R11, RZ, 0x33, !PT ;  /* 0x0000000bff0d7212 */ /* 0x000fe400078e33ff */
[----:B------:R-:W-:Y:S02]  /*1220*/  IADD3.X R15, P0, PT, RZ, R10, RZ, P0, !PT ;  /* 0x0000000aff0f7210 */ /* 0x000fe4000071e4ff */
[----:B------:R-:W-:Y:S02]  /*1230*/  LOP3.LUT R10, RZ, R8, RZ, 0x33, !PT ;  /* 0x00000008ff0a7212 */ /* 0x000fe400078e33ff */
[----:B------:R-:W-:-:S02]  /*1240*/  IADD3.X R16, P1, PT, RZ, R13, RZ, P0, !PT ;  /* 0x0000000dff107210 */ /* 0x000fc4000073e4ff */
[----:B------:R-:W-:-:S03]  /*1250*/  ISETP.GT.U32.AND P2, PT, R11, -0x1, PT ;  /* 0xffffffff0b00780c */ /* 0x000fc60003f44070 */
[----:B------:R-:W-:Y:S01]  /*1260*/  IMAD.X R13, RZ, RZ, R10, P1 ;  /* 0x000000ffff0d7224 */ /* 0x000fe200008e060a */
[----:B------:R-:W-:-:S04]  /*1270*/  ISETP.GT.AND.EX P0, PT, R8, -0x1, PT, P2 ;  /* 0xffffffff0800780c */ /* 0x000fc80003f04320 */
[----:B------:R-:W-:Y:S02]  /*1280*/  SEL R10, R8, R13, P0 ;  /* 0x0000000d080a7207 */ /* 0x000fe40000000000 */
[----:B------:R-:W-:Y:S02]  /*1290*/  SEL R13, R11, R16, P0 ;  /* 0x000000100b0d7207 */ /* 0x000fe40000000000 */
[----:B------:R-:W-:-:S04]  /*12a0*/  ISETP.NE.U32.AND P1, PT, R10, RZ, PT ;  /* 0x000000ff0a00720c */ /* 0x000fc80003f25070 */
[----:B------:R-:W-:Y:S01]  /*12b0*/  SEL R16, R13, R10, !P1 ;  /* 0x0000000a0d107207 */ /* 0x000fe20004800000 */
[----:B------:R-:W-:-:S05]  /*12c0*/  @!P0 IMAD.MOV R12, RZ, RZ, -R12 ;  /* 0x000000ffff0c8224 */ /* 0x000fca00078e0a0c */
[----:B------:R-:W0:Y:S02]  /*12d0*/  FLO.U32 R16, R16 ;  /* 0x0000001000107300 */ /* 0x000e2400000e0000 */
[C---:B0-----:R-:W-:Y:S02]  /*12e0*/  IADD3 R17, PT, PT, -R16.reuse, 0x1f, RZ ;  /* 0x0000001f10117810 */ /* 0x041fe40007ffe1ff */
[----:B------:R-:W-:-:S03]  /*12f0*/  IADD3 R11, PT, PT, -R16, 0x3f, RZ ;  /* 0x0000003f100b7810 */ /* 0x000fc60007ffe1ff */
[----:B------:R-:W-:Y:S01]  /*1300*/  @P1 IMAD.MOV R11, RZ, RZ, R17 ;  /* 0x000000ffff0b1224 */ /* 0x000fe200078e0211 */
[----:B------:R-:W-:-:S04]  /*1310*/  SEL R17, R14, R15, P0 ;  /* 0x0000000f0e117207 */ /* 0x000fc80000000000 */
[----:B------:R-:W-:-:S13]  /*1320*/  ISETP.NE.AND P1, PT, R11, RZ, PT ;  /* 0x000000ff0b00720c */ /* 0x000fda0003f25270 */
[----:B------:R-:W-:Y:S05]  /*1330*/  @!P1 BRA `(.L_x_23) ;  /* 0x0000000000289947 */ /* 0x000fea0003800000 */
[--C-:B------:R-:W-:Y:S02]  /*1340*/  SHF.R.U64 R15, R12, 0x1, R17.reuse ;  /* 0x000000010c0f7819 */ /* 0x100fe40000001211 */
[C---:B------:R-:W-:Y:S02]  /*1350*/  LOP3.LUT R12, R11.reuse, 0x3f, RZ, 0xc0, !PT ;  /* 0x0000003f0b0c7812 */ /* 0x040fe400078ec0ff */
[----:B------:R-:W-:Y:S02]  /*1360*/  SHF.R.U32.HI R17, RZ, 0x1, R17 ;  /* 0x00000001ff117819 */ /* 0x000fe40000011611 */
[----:B------:R-:W-:Y:S02]  /*1370*/  LOP3.LUT R14, R11, 0x3f, RZ, 0xc, !PT ;  /* 0x0000003f0b0e7812 */ /* 0x000fe400078e0cff */
[CC--:B------:R-:W-:Y:S02]  /*1380*/  SHF.L.U64.HI R19, R13.reuse, R12.reuse, R10 ;  /* 0x0000000c0d137219 */ /* 0x0c0fe4000001020a */
[----:B------:R-:W-:-:S02]  /*1390*/  SHF.L.U32 R12, R13, R12, RZ ;  /* 0x0000000c0d0c7219 */ /* 0x000fc400000006ff */
[-CC-:B------:R-:W-:Y:S02]  /*13a0*/  SHF.R.U64 R13, R15, R14.reuse, R17.reuse ;  /* 0x0000000e0f0d7219 */ /* 0x180fe40000001211 */
[----:B------:R-:W-:Y:S02]  /*13b0*/  SHF.R.U32.HI R10, RZ, R14, R17 ;  /* 0x0000000eff0a7219 */ /* 0x000fe40000011611 */
[----:B------:R-:W-:Y:S02]  /*13c0*/  LOP3.LUT R13, R12, R13, RZ, 0xfc, !PT ;  /* 0x0000000d0c0d7212 */ /* 0x000fe400078efcff */
[----:B------:R-:W-:-:S07]  /*13d0*/  LOP3.LUT R10, R19, R10, RZ, 0xfc, !PT ;  /* 0x0000000a130a7212 */ /* 0x000fce00078efcff */
.L_x_23:
[----:B------:R-:W-:Y:S05]  /*13e0*/  BSYNC.RECONVERGENT B2 ;  /* 0x0000000000027941 */ /* 0x000fea0003800200 */
.L_x_22:
[----:B------:R-:W-:-:S04]  /*13f0*/  IMAD.WIDE.U32 R16, R13, 0x2168c235, RZ ;  /* 0x2168c2350d107825 */ /* 0x000fc800078e00ff */
[----:B------:R-:W-:Y:S01]  /*1400*/  IMAD.MOV.U32 R14, RZ, RZ, R17 ;  /* 0x000000ffff0e7224 */ /* 0x000fe200078e0011 */
[----:B------:R-:W-:Y:S01]  /*1410*/  IADD3 RZ, P1, PT, R16, R16, RZ ;  /* 0x0000001010ff7210 */ /* 0x000fe20007f3e0ff */
[----:B------:R-:W-:Y:S02]  /*1420*/  IMAD.MOV.U32 R15, RZ, RZ, RZ ;  /* 0x000000ffff0f7224 */ /* 0x000fe400078e00ff */
[----:B------:R-:W-:-:S04]  /*1430*/  IMAD.WIDE.U32 R12, R13, -0x36f0255e, R14 ;  /* 0xc90fdaa20d0c7825 */ /* 0x000fc800078e000e */
[----:B------:R-:W-:-:S04]  /*1440*/  IMAD.HI.U32 R14, R10, -0x36f0255e, RZ ;  /* 0xc90fdaa20a0e7827 */ /* 0x000fc800078e00ff */
[----:B------:R-:W-:-:S04]  /*1450*/  IMAD.WIDE.U32 R12, P2, R10, 0x2168c235, R12 ;  /* 0x2168c2350a0c7825 */ /* 0x000fc8000784000c */
[----:B------:R-:W-:Y:S01]  /*1460*/  IMAD R15, R10, -0x36f0255e, RZ ;  /* 0xc90fdaa20a0f7824 */ /* 0x000fe200078e02ff */
[----:B------:R-:W-:Y:S01]  /*1470*/  IADD3.X RZ, P1, PT, R12, R12, RZ, P1, !PT ;  /* 0x0000000c0cff7210 */ /* 0x000fe20000f3e4ff */
[----:B------:R-:W-:-:S03]  /*1480*/  IMAD.X R10, RZ, RZ, R14, P2 ;  /* 0x000000ffff0a7224 */ /* 0x000fc600010e060e */
[----:B------:R-:W-:-:S04]  /*1490*/  IADD3 R13, P2, PT, R15, R13, RZ ;  /* 0x0000000d0f0d7210 */ /* 0x000fc80007f5e0ff */
[C---:B------:R-:W-:Y:S01]  /*14a0*/  ISETP.GT.U32.AND P3, PT, R13.reuse, RZ, PT ;  /* 0x000000ff0d00720c */ /* 0x040fe20003f64070 */
[----:B------:R-:W-:Y:S01]  /*14b0*/  IMAD.X R10, RZ, RZ, R10, P2 ;  /* 0x000000ffff0a7224 */ /* 0x000fe200010e060a */
[----:B------:R-:W-:-:S04]  /*14c0*/  IADD3.X R12, P2, PT, R13, R13, RZ, P1, !PT ;  /* 0x0000000d0d0c7210 */ /* 0x000fc80000f5e4ff */
[C---:B------:R-:W-:Y:S01]  /*14d0*/  ISETP.GT.AND.EX P1, PT, R10.reuse, RZ, PT, P3 ;  /* 0x000000ff0a00720c */ /* 0x040fe20003f24330 */
[----:B------:R-:W-:-:S03]  /*14e0*/  IMAD.X R15, R10, 0x1, R10, P2 ;  /* 0x000000010a0f7824 */ /* 0x000fc600010e060a */
[----:B------:R-:W-:Y:S02]  /*14f0*/  SEL R12, R12, R13, P1 ;  /* 0x0000000d0c0c7207 */ /* 0x000fe40000800000 */
[----:B------:R-:W-:Y:S02]  /*1500*/  SEL R13, R15, R10, P1 ;  /* 0x0000000a0f0d7207 */ /* 0x000fe40000800000 */
[----:B------:R-:W-:Y:S02]  /*1510*/  IADD3 R10, P2, PT, R12, 0x1, RZ ;  /* 0x000000010c0a7810 */ /* 0x000fe40007f5e0ff */
[----:B------:R-:W-:Y:S02]  /*1520*/  SEL R14, RZ, 0xffffffff, !P1 ;  /* 0xffffffffff0e7807 */ /* 0x000fe40004800000 */
[----:B------:R-:W-:Y:S01]  /*1530*/  LOP3.LUT P1, R12, R18, 0x80000000, RZ, 0xc0, !PT ;  /* 0x80000000120c7812 */ /* 0x000fe2000782c0ff */
[----:B------:R-:W-:Y:S01]  /*1540*/  IMAD.X R13, RZ, RZ, R13, P2 ;  /* 0x000000ffff0d7224 */ /* 0x000fe200010e060d */
[----:B------:R-:W-:Y:S01]  /*1550*/  SHF.R.U32.HI R15, RZ, 0x1e, R9 ;  /* 0x0000001eff0f7819 */ /* 0x000fe20000011609 */
[----:B------:R-:W-:Y:S01]  /*1560*/  IMAD.IADD R11, R14, 0x1, -R11 ;  /* 0x000000010e0b7824 */ /* 0x000fe200078e0a0b */
[----:B------:R-:W-:-:S02]  /*1570*/  @!P0 LOP3.LUT R12, R12, 0x80000000, RZ, 0x3c, !PT ;  /* 0x800000000c0c8812 */ /* 0x000fc400078e3cff */
[----:B------:R-:W-:Y:S01]  /*1580*/  SHF.R.U64 R10, R10, 0xa, R13 ;  /* 0x0000000a0a0a7819 */ /* 0x000fe2000000120d */
[----:B------:R-:W-:Y:S01]  /*1590*/  IMAD.SHL.U32 R9, R11, 0x100000, RZ ;  /* 0x001000000b097824 */ /* 0x000fe200078e00ff */
[----:B------:R-:W-:Y:S02]  /*15a0*/  LEA.HI R8, R8, R15, RZ, 0x1 ;  /* 0x0000000f08087211 */ /* 0x000fe400078f08ff */
[----:B------:R-:W-:-:S03]  /*15b0*/  IADD3 R10, P2, PT, R10, 0x1, RZ ;  /* 0x000000010a0a7810 */ /* 0x000fc60007f5e0ff */
[----:B------:R-:W-:Y:S01]  /*15c0*/  @P1 IMAD.MOV R8, RZ, RZ, -R8 ;  /* 0x000000ffff081224 */ /* 0x000fe200078e0a08 */
[----:B------:R-:W-:-:S04]  /*15d0*/  LEA.HI.X R13, R13, RZ, RZ, 0x16, P2 ;  /* 0x000000ff0d0d7211 */ /* 0x000fc800010fb4ff */
[--C-:B------:R-:W-:Y:S02]  /*15e0*/  SHF.R.U64 R10, R10, 0x1, R13.reuse ;  /* 0x000000010a0a7819 */ /* 0x100fe4000000120d */
[----:B------:R-:W-:Y:S02]  /*15f0*/  SHF.R.U32.HI R14, RZ, 0x1, R13 ;  /* 0x00000001ff0e7819 */ /* 0x000fe4000001160d */
[----:B------:R-:W-:-:S04]  /*1600*/  IADD3 R10, P2, P3, RZ, RZ, R10 ;  /* 0x000000ffff0a7210 */ /* 0x000fc80007b5e00a */
[----:B------:R-:W-:-:S04]  /*1610*/  IADD3.X R9, PT, PT, R9, 0x3fe00000, R14, P2, P3 ;  /* 0x3fe0000009097810 */ /* 0x000fc800017e640e */
[----:B------:R-:W-:-:S07]  /*1620*/  LOP3.LUT R11, R9, R12, RZ, 0xfc, !PT ;  /* 0x0000000c090b7212 */ /* 0x000fce00078efcff */
.L_x_17:
[----:B------:R-:W-:-:S04]  /*1630*/  IMAD.MOV.U32 R21, RZ, RZ, 0x0 ;  /* 0x00000000ff157424 */ /* 0x000fc800078e00ff */
[----:B------:R-:W-:Y:S05]  /*1640*/  RET.REL.NODEC R20 `(_Z10exp_kernelPK7double2jjPS_) ;  /* 0xffffffe8146c7950 */ /* 0x000fea0003c3ffff */
.L_x_24:
        /* <DEDUP_REMOVED lines=11> */
.L_x_115:


//--------------------- .text._Z24calc_singular_inv_kernelPdjjdP7double2 --------------------------
	.section	.text._Z24calc_singular_inv_kernelPdjjdP7double2,"ax",@progbits
	.align	128
        .global         _Z24calc_singular_inv_kernelPdjjdP7double2
        .type           _Z24calc_singular_inv_kernelPdjjdP7double2,@function
        .size           _Z24calc_singular_inv_kernelPdjjdP7double2,(.L_x_116 - _Z24calc_singular_inv_kernelPdjjdP7double2)
        .other          _Z24calc_singular_inv_kernelPdjjdP7double2,@"STO_CUDA_ENTRY STV_DEFAULT"
_Z24calc_singular_inv_kernelPdjjdP7double2:
.text._Z24calc_singular_inv_kernelPdjjdP7double2:
        /* <DEDUP_REMOVED lines=13> */
[----:B------:R-:W-:Y:S01]  /*00d0*/  ISETP.NE.AND P0, PT, R0, R5, PT ;  /* 0x000000050000720c */ /* 0x000fe20003f05270 */
[----:B------:R-:W0:-:S12]  /*00e0*/  LDCU.64 UR4, c[0x0][0x358] ;  /* 0x00006b00ff0477ac */ /* 0x000e180008000a00 */
[----:B------:R-:W-:Y:S05]  /*00f0*/  @P0 BRA `(.L_x_25) ;  /* 0x0000000000780947 */ /* 0x000fea0003800000 */
[----:B------:R-:W1:Y:S01]  /*0100*/  LDC.64 R6, c[0x0][0x380] ;  /* 0x0000e000ff067b82 */ /* 0x000e620000000a00 */
[----:B------:R-:W2:Y:S01]  /*0110*/  LDCU.64 UR8, c[0x0][0x390] ;  /* 0x00007200ff0877ac */ /* 0x000ea20008000a00 */
[----:B-1----:R-:W-:-:S06]  /*0120*/  IMAD.WIDE.U32 R6, R0, 0x8, R6 ;  /* 0x0000000800067825 */ /* 0x002fcc00078e0006 */
[----:B0-----:R-:W2:Y:S01]  /*0130*/  LDG.E.64 R6, desc[UR4][R6.64] ;  /* 0x0000000406067981 */ /* 0x001ea2000c1e1b00 */
[----:B------:R-:W-:Y:S01]  /*0140*/  IMAD.MOV.U32 R2, RZ, RZ, 0x1 ;  /* 0x00000001ff027424 */ /* 0x000fe200078e00ff */
[----:B------:R-:W-:Y:S01]  /*0150*/  BSSY.RECONVERGENT B0, `(.L_x_26) ;  /* 0x0000011000007945 */ /* 0x000fe20003800200 */
[----:B--2---:R-:W-:Y:S01]  /*0160*/  DFMA R8, R6, R6, UR8 ;  /* 0x0000000806087e2b */ /* 0x004fe20008000006 */
[----:B------:R-:W-:-:S05]  /*0170*/  FSETP.GEU.AND P1, PT, |R7|, 6.5827683646048100446e-37, PT ;  /* 0x036000000700780b */ /* 0x000fca0003f2e200 */
[----:B------:R-:W0:Y:S02]  /*0180*/  MUFU.RCP64H R3, R9 ;  /* 0x0000000900037308 */ /* 0x000e240000001800 */
[----:B0-----:R-:W-:-:S08]  /*0190*/  DFMA R4, -R8, R2, 1 ;  /* 0x3ff000000804742b */ /* 0x001fd00000000102 */
[----:B------:R-:W-:-:S08]  /*01a0*/  DFMA R4, R4, R4, R4 ;  /* 0x000000040404722b */ /* 0x000fd00000000004 */
[----:B------:R-:W-:-:S08]  /*01b0*/  DFMA R4, R2, R4, R2 ;  /* 0x000000040204722b */ /* 0x000fd00000000002 */
[----:B------:R-:W-:-:S08]  /*01c0*/  DFMA R2, -R8, R4, 1 ;  /* 0x3ff000000802742b */ /* 0x000fd00000000104 */
[----:B------:R-:W-:-:S08]  /*01d0*/  DFMA R2, R4, R2, R4 ;  /* 0x000000020402722b */ /* 0x000fd00000000004 */
[----:B------:R-:W-:-:S08]  /*01e0*/  DMUL R4, R6, R2 ;  /* 0x0000000206047228 */ /* 0x000fd00000000000 */
[----:B------:R-:W-:-:S08]  /*01f0*/  DFMA R10, -R8, R4, R6 ;  /* 0x00000004080a722b */ /* 0x000fd00000000106 */
[----:B------:R-:W-:-:S10]  /*0200*/  DFMA R4, R2, R10, R4 ;  /* 0x0000000a0204722b */ /* 0x000fd40000000004 */
[----:B------:R-:W-:-:S05]  /*0210*/  FFMA R2, RZ, R9, R5 ;  /* 0x00000009ff027223 */ /* 0x000fca0000000005 */
[----:B------:R-:W-:-:S13]  /*0220*/  FSETP.GT.AND P0, PT, |R2|, 1.469367938527859385e-39, PT ;  /* 0x001000000200780b */ /* 0x000fda0003f04200 */
[----:B------:R-:W-:Y:S05]  /*0230*/  @P0 BRA P1, `(.L_x_27) ;  /* 0x0000000000080947 */ /* 0x000fea0000800000 */
[----:B------:R-:W-:-:S07]  /*0240*/  MOV R10, 0x260 ;  /* 0x00000260000a7802 */ /* 0x000fce0000000f00 */
[----:B------:R-:W-:Y:S05]  /*0250*/  CALL.REL.NOINC `($__internal_0_$__cuda_sm20_div_rn_f64_full) ;  /* 0x0000000000347944 */ /* 0x000fea0003c00000 */
.L_x_27:
[----:B------:R-:W-:Y:S05]  /*0260*/  BSYNC.RECONVERGENT B0 ;  /* 0x0000000000007941 */ /* 0x000fea0003800200 */
.L_x_26:
[----:B------:R-:W0:Y:S01]  /*0270*/  LDC.64 R2, c[0x0][0x398] ;  /* 0x0000e600ff027b82 */ /* 0x000e220000000a00 */
[----:B------:R-:W1:Y:S01]  /*0280*/  LDCU UR7, c[0x0][0x388] ;  /* 0x00007100ff0777ac */ /* 0x000e620008000800 */
[----:B------:R-:W-:Y:S01]  /*0290*/  CS2R R6, SRZ ;  /* 0x0000000000067805 */ /* 0x000fe2000001ff00 */
[----:B-1----:R-:W-:-:S04]  /*02a0*/  IMAD R9, R0, UR7, R0 ;  /* 0x0000000700097c24 */ /* 0x002fc8000f8e0200 */
[----:B0-----:R-:W-:-:S05]  /*02b0*/  IMAD.WIDE.U32 R2, R9, 0x10, R2 ;  /* 0x0000001009027825 */ /* 0x001fca00078e0002 */
[----:B------:R-:W-:Y:S01]  /*02c0*/  STG.E.128 desc[UR4][R2.64], R4 ;  /* 0x0000000402007986 */ /* 0x000fe2000c101d04 */
[----:B------:R-:W-:Y:S05]  /*02d0*/  EXIT ;  /* 0x000000000000794d */ /* 0x000fea0003800000 */
.L_x_25:
[----:B------:R-:W1:Y:S01]  /*02e0*/  LDC.64 R2, c[0x0][0x398] ;  /* 0x0000e600ff027b82 */ /* 0x000e620000000a00 */
[----:B------:R-:W-:-:S04]  /*02f0*/  IMAD R5, R0, UR6, R5 ;  /* 0x0000000600057c24 */ /* 0x000fc8000f8e0205 */
[----:B-1----:R-:W-:-:S05]  /*0300*/  IMAD.WIDE.U32 R2, R5, 0x10, R2 ;  /* 0x0000001005027825 */ /* 0x002fca00078e0002 */
[----:B0-----:R-:W-:Y:S01]  /*0310*/  STG.E.128 desc[UR4][R2.64], RZ ;  /* 0x000000ff02007986 */ /* 0x001fe2000c101d04 */
[----:B------:R-:W-:Y:S05]  /*0320*/  EXIT ;  /* 0x000000000000794d */ /* 0x000fea0003800000 */
        .weak           $__internal_0_$__cuda_sm20_div_rn_f64_full
        .type           $__internal_0_$__cuda_sm20_div_rn_f64_full,@function
        .size           $__internal_0_$__cuda_sm20_div_rn_f64_full,(.L_x_116 - $__internal_0_$__cuda_sm20_div_rn_f64_full)
$__internal_0_$__cuda_sm20_div_rn_f64_full:
[C---:B------:R-:W-:Y:S01]  /*0330*/  FSETP.GEU.AND P0, PT, |R9|.reuse, 1.469367938527859385e-39, PT ;  /* 0x001000000900780b */ /* 0x040fe20003f0e200 */
[--C-:B------:R-:W-:Y:S01]  /*0340*/  IMAD.MOV.U32 R4, RZ, RZ, R8.reuse ;  /* 0x000000ffff047224 */ /* 0x100fe200078e0008 */
[----:B------:R-:W-:Y:S01]  /*0350*/  LOP3.LUT R2, R9, 0x800fffff, RZ, 0xc0, !PT ;  /* 0x800fffff09027812 */ /* 0x000fe200078ec0ff */
[----:B------:R-:W-:Y:S01]  /*0360*/  IMAD.MOV.U32 R5, RZ, RZ, R9 ;  /* 0x000000ffff057224 */ /* 0x000fe200078e0009 */
[C---:B------:R-:W-:Y:S01]  /*0370*/  FSETP.GEU.AND P2, PT, |R7|.reuse, 1.469367938527859385e-39, PT ;  /* 0x001000000700780b */ /* 0x040fe20003f4e200 */
[----:B------:R-:W-:Y:S01]  /*0380*/  IMAD.MOV.U32 R16, RZ, RZ, 0x1 ;  /* 0x00000001ff107424 */ /* 0x000fe200078e00ff */
[----:B------:R-:W-:Y:S01]  /*0390*/  LOP3.LUT R3, R2, 0x3ff00000, RZ, 0xfc, !PT ;  /* 0x3ff0000002037812 */ /* 0x000fe200078efcff */
[----:B------:R-:W-:Y:S01]  /*03a0*/  IMAD.MOV.U32 R2, RZ, RZ, R8 ;  /* 0x000000ffff027224 */ /* 0x000fe200078e0008 */
[----:B------:R-:W-:Y:S01]  /*03b0*/  LOP3.LUT R11, R7, 0x7ff00000, RZ, 0xc0, !PT ;  /* 0x7ff00000070b7812 */ /* 0x000fe200078ec0ff */
[----:B------:R-:W-:Y:S01]  /*03c0*/  BSSY.RECONVERGENT B1, `(.L_x_28) ;  /* 0x0000051000017945 */ /* 0x000fe20003800200 */
[----:B------:R-:W-:-:S03]  /*03d0*/  LOP3.LUT R14, R9, 0x7ff00000, RZ, 0xc0, !PT ;  /* 0x7ff00000090e7812 */ /* 0x000fc600078ec0ff */
[----:B------:R-:W-:Y:S01]  /*03e0*/  @!P0 DMUL R2, R4, 8.98846567431157953865e+307 ;  /* 0x7fe0000004028828 */ /* 0x000fe20000000000 */
[----:B------:R-:W-:-:S03]  /*03f0*/  ISETP.GE.U32.AND P1, PT, R11, R14, PT ;  /* 0x0000000e0b00720c */ /* 0x000fc60003f26070 */
[----:B------:R-:W-:Y:S02]  /*0400*/  @!P2 LOP3.LUT R8, R5, 0x7ff00000, RZ, 0xc0, !PT ;  /* 0x7ff000000508a812 */ /* 0x000fe400078ec0ff */
[----:B------:R-:W0:Y:S02]  /*0410*/  MUFU.RCP64H R17, R3 ;  /* 0x0000000300117308 */ /* 0x000e240000001800 */
[----:B------:R-:W-:Y:S01]  /*0420*/  @!P2 ISETP.GE.U32.AND P3, PT, R11, R8, PT ;  /* 0x000000080b00a20c */ /* 0x000fe20003f66070 */
[----:B------:R-:W-:Y:S01]  /*0430*/  IMAD.MOV.U32 R8, RZ, RZ, R6 ;  /* 0x000000ffff087224 */ /* 0x000fe200078e0006 */
[----:B0-----:R-:W-:-:S08]  /*0440*/  DFMA R12, R16, -R2, 1 ;  /* 0x3ff00000100c742b */ /* 0x001fd00000000802 */
[----:B------:R-:W-:Y:S01]  /*0450*/  DFMA R18, R12, R12, R12 ;  /* 0x0000000c0c12722b */ /* 0x000fe2000000000c */
[----:B------:R-:W-:-:S05]  /*0460*/  IMAD.MOV.U32 R12, RZ, RZ, 0x1ca00000 ;  /* 0x1ca00000ff0c7424 */ /* 0x000fca00078e00ff */
[C---:B------:R-:W-:Y:S02]  /*0470*/  @!P2 SEL R13, R12.reuse, 0x63400000, !P3 ;  /* 0x634000000c0da807 */ /* 0x040fe40005800000 */
[----:B------:R-:W-:Y:S01]  /*0480*/  DFMA R16, R16, R18, R16 ;  /* 0x000000121010722b */ /* 0x000fe20000000010 */
[----:B------:R-:W-:Y:S01]  /*0490*/  SEL R9, R12, 0x63400000, !P1 ;  /* 0x634000000c097807 */ /* 0x000fe20004800000 */
[----:B------:R-:W-:Y:S01]  /*04a0*/  @!P2 IMAD.MOV.U32 R18, RZ, RZ, RZ ;  /* 0x000000ffff12a224 */ /* 0x000fe200078e00ff */
[--C-:B------:R-:W-:Y:S02]  /*04b0*/  @!P2 LOP3.LUT R13, R13, 0x80000000, R7.reuse, 0xf8, !PT ;  /* 0x800000000d0da812 */ /* 0x100fe400078ef807 */
[----:B------:R-:W-:Y:S02]  /*04c0*/  LOP3.LUT R9, R9, 0x800fffff, R7, 0xf8, !PT ;  /* 0x800fffff09097812 */ /* 0x000fe400078ef807 */
[----:B------:R-:W-:Y:S01]  /*04d0*/  @!P2 LOP3.LUT R19, R13, 0x100000, RZ, 0xfc, !PT ;  /* 0x001000000d13a812 */ /* 0x000fe200078efcff */
[----:B------:R-:W-:-:S05]  /*04e0*/  DFMA R20, R16, -R2, 1 ;  /* 0x3ff000001014742b */ /* 0x000fca0000000802 */
[----:B------:R-:W-:-:S03]  /*04f0*/  @!P2 DFMA R8, R8, 2, -R18 ;  /* 0x400000000808a82b */ /* 0x000fc60000000812 */
[----:B------:R-:W-:Y:S01]  /*0500*/  DFMA R16, R16, R20, R16 ;  /* 0x000000141010722b */ /* 0x000fe20000000010 */
[----:B------:R-:W-:Y:S02]  /*0510*/  IMAD.MOV.U32 R21, RZ, RZ, R11 ;  /* 0x000000ffff157224 */ /* 0x000fe400078e000b */
[----:B------:R-:W-:Y:S01]  /*0520*/  IMAD.MOV.U32 R20, RZ, RZ, R14 ;  /* 0x000000ffff147224 */ /* 0x000fe200078e000e */
[----:B------:R-:W-:-:S03]  /*0530*/  @!P0 LOP3.LUT R20, R3, 0x7ff00000, RZ, 0xc0, !PT ;  /* 0x7ff0000003148812 */ /* 0x000fc600078ec0ff */
[----:B------:R-:W-:Y:S01]  /*0540*/  @!P2 LOP3.LUT R21, R9, 0x7ff00000, RZ, 0xc0, !PT ;  /* 0x7ff000000915a812 */ /* 0x000fe200078ec0ff */
[----:B------:R-:W-:Y:S01]  /*0550*/  DMUL R18, R16, R8 ;  /* 0x0000000810127228 */ /* 0x000fe20000000000 */
[----:B------:R-:W-:-:S03]  /*0560*/  VIADD R22, R20, 0xffffffff ;  /* 0xffffffff14167836 */ /* 0x000fc60000000000 */
[----:B------:R-:W-:-:S04]  /*0570*/  VIADD R13, R21, 0xffffffff ;  /* 0xffffffff150d7836 */ /* 0x000fc80000000000 */
[----:B------:R-:W-:Y:S01]  /*0580*/  DFMA R14, R18, -R2, R8 ;  /* 0x80000002120e722b */ /* 0x000fe20000000008 */
[----:B------:R-:W-:-:S04]  /*0590*/  ISETP.GT.U32.AND P0, PT, R13, 0x7feffffe, PT ;  /* 0x7feffffe0d00780c */ /* 0x000fc80003f04070 */
[----:B------:R-:W-:-:S03]  /*05a0*/  ISETP.GT.U32.OR P0, PT, R22, 0x7feffffe, P0 ;  /* 0x7feffffe1600780c */ /* 0x000fc60000704470 */
[----:B------:R-:W-:-:S10]  /*05b0*/  DFMA R14, R16, R14, R18 ;  /* 0x0000000e100e722b */ /* 0x000fd40000000012 */
[----:B------:R-:W-:Y:S05]  /*05c0*/  @P0 BRA `(.L_x_29) ;  /* 0x00000000006c0947 */ /* 0x000fea0003800000 */
[----:B------:R-:W-:-:S04]  /*05d0*/  LOP3.LUT R16, R5, 0x7ff00000, RZ, 0xc0, !PT ;  /* 0x7ff0000005107812 */ /* 0x000fc800078ec0ff */
[CC--:B------:R-:W-:Y:S02]  /*05e0*/  VIADDMNMX R6, R11.reuse, -R16.reuse, 0xb9600000, !PT ;  /* 0xb96000000b067446 */ /* 0x0c0fe40007800910 */
[----:B------:R-:W-:Y:S02]  /*05f0*/  ISETP.GE.U32.AND P0, PT, R11, R16, PT ;  /* 0x000000100b00720c */ /* 0x000fe40003f06070 */
[----:B------:R-:W-:Y:S02]  /*0600*/  VIMNMX R6, PT, PT, R6, 0x46a00000, PT ;  /* 0x46a0000006067848 */ /* 0x000fe40003fe0100 */
[----:B------:R-:W-:-:S05]  /*0610*/  SEL R11, R12, 0x63400000, !P0 ;  /* 0x634000000c0b7807 */ /* 0x000fca0004000000 */
[----:B------:R-:W-:Y:S02]  /*0620*/  IMAD.IADD R11, R6, 0x1, -R11 ;  /* 0x00000001060b7824 */ /* 0x000fe400078e0a0b */
[----:B------:R-:W-:Y:S02]  /*0630*/  IMAD.MOV.U32 R6, RZ, RZ, RZ ;  /* 0x000000ffff067224 */ /* 0x000fe400078e00ff */
[----:B------:R-:W-:-:S06]  /*0640*/  VIADD R7, R11, 0x7fe00000 ;  /* 0x7fe000000b077836 */ /* 0x000fcc0000000000 */
[----:B------:R-:W-:-:S10]  /*0650*/  DMUL R12, R14, R6 ;  /* 0x000000060e0c7228 */ /* 0x000fd40000000000 */
[----:B------:R-:W-:-:S13]  /*0660*/  FSETP.GTU.AND P0, PT, |R13|, 1.469367938527859385e-39, PT ;  /* 0x001000000d00780b */ /* 0x000fda0003f0c200 */
[----:B------:R-:W-:Y:S05]  /*0670*/  @P0 BRA `(.L_x_30) ;  /* 0x0000000000940947 */ /* 0x000fea0003800000 */
[----:B------:R-:W-:Y:S01]  /*0680*/  DFMA R2, R14, -R2, R8 ;  /* 0x800000020e02722b */ /* 0x000fe20000000008 */
[----:B------:R-:W-:-:S09]  /*0690*/  IMAD.MOV.U32 R6, RZ, RZ, RZ ;  /* 0x000000ffff067224 */ /* 0x000fd200078e00ff */
[C---:B------:R-:W-:Y:S02]  /*06a0*/  FSETP.NEU.AND P0, PT, R3.reuse, RZ, PT ;  /* 0x000000ff0300720b */ /* 0x040fe40003f0d000 */
[----:B------:R-:W-:-:S04]  /*06b0*/  LOP3.LUT R5, R3, 0x80000000, R5, 0x48, !PT ;  /* 0x8000000003057812 */ /* 0x000fc800078e4805 */
[----:B------:R-:W-:-:S07]  /*06c0*/  LOP3.LUT R7, R5, R7, RZ, 0xfc, !PT ;  /* 0x0000000705077212 */ /* 0x000fce00078efcff */
[----:B------:R-:W-:Y:S05]  /*06d0*/  @!P0 BRA `(.L_x_30) ;  /* 0x00000000007c8947 */ /* 0x000fea0003800000 */
[----:B------:R-:W-:Y:S01]  /*06e0*/  IMAD.MOV R3, RZ, RZ, -R11 ;  /* 0x000000ffff037224 */ /* 0x000fe200078e0a0b */
[----:B------:R-:W-:Y:S01]  /*06f0*/  DMUL.RP R6, R14, R6 ;  /* 0x000000060e067228 */ /* 0x000fe20000008000 */
[----:B------:R-:W-:Y:S01]  /*0700*/  IMAD.MOV.U32 R2, RZ, RZ, RZ ;  /* 0x000000ffff027224 */ /* 0x000fe200078e00ff */
[----:B------:R-:W-:-:S05]  /*0710*/  IADD3 R11, PT, PT, -R11, -0x43300000, RZ ;  /* 0xbcd000000b0b7810 */ /* 0x000fca0007ffe1ff */
[----:B------:R-:W-:-:S03]  /*0720*/  DFMA R2, R12, -R2, R14 ;  /* 0x800000020c02722b */ /* 0x000fc6000000000e */
[----:B------:R-:W-:-:S07]  /*0730*/  LOP3.LUT R5, R7, R5, RZ, 0x3c, !PT ;  /* 0x0000000507057212 */ /* 0x000fce00078e3cff */
[----:B------:R-:W-:-:S04]  /*0740*/  FSETP.NEU.AND P0, PT, |R3|, R11, PT ;  /* 0x0000000b0300720b */ /* 0x000fc80003f0d200 */
[----:B------:R-:W-:Y:S02]  /*0750*/  FSEL R12, R6, R12, !P0 ;  /* 0x0000000c060c7208 */ /* 0x000fe40004000000 */
[----:B------:R-:W-:Y:S01]  /*0760*/  FSEL R13, R5, R13, !P0 ;  /* 0x0000000d050d7208 */ /* 0x000fe20004000000 */
[----:B------:R-:W-:Y:S06]  /*0770*/  BRA `(.L_x_30) ;  /* 0x0000000000547947 */ /* 0x000fec0003800000 */
.L_x_29:
[----:B------:R-:W-:-:S14]  /*0780*/  DSETP.NAN.AND P0, PT, R6, R6, PT ;  /* 0x000000060600722a */ /* 0x000fdc0003f08000 */
[----:B------:R-:W-:Y:S05]  /*0790*/  @P0 BRA `(.L_x_31) ;  /* 0x0000000000440947 */ /* 0x000fea0003800000 */
[----:B------:R-:W-:-:S14]  /*07a0*/  DSETP.NAN.AND P0, PT, R4, R4, PT ;  /* 0x000000040400722a */ /* 0x000fdc0003f08000 */
[----:B------:R-:W-:Y:S05]  /*07b0*/  @P0 BRA `(.L_x_32) ;  /* 0x0000000000300947 */ /* 0x000fea0003800000 */
[----:B------:R-:W-:Y:S01]  /*07c0*/  ISETP.NE.AND P0, PT, R21, R20, PT ;  /* 0x000000141500720c */ /* 0x000fe20003f05270 */
[----:B------:R-:W-:Y:S02]  /*07d0*/  IMAD.MOV.U32 R12, RZ, RZ, 0x0 ;  /* 0x00000000ff0c7424 */ /* 0x000fe400078e00ff */
[----:B------:R-:W-:-:S10]  /*07e0*/  IMAD.MOV.U32 R13, RZ, RZ, -0x80000 ;  /* 0xfff80000ff0d7424 */ /* 0x000fd400078e00ff */
[----:B------:R-:W-:Y:S05]  /*07f0*/  @!P0 BRA `(.L_x_30) ;  /* 0x0000000000348947 */ /* 0x000fea0003800000 */
[----:B------:R-:W-:Y:S02]  /*0800*/  ISETP.NE.AND P0, PT, R21, 0x7ff00000, PT ;  /* 0x7ff000001500780c */ /* 0x000fe40003f05270 */
[----:B------:R-:W-:Y:S02]  /*0810*/  LOP3.LUT R13, R7, 0x80000000, R5, 0x48, !PT ;  /* 0x80000000070d7812 */ /* 0x000fe400078e4805 */
[----:B------:R-:W-:-:S13]  /*0820*/  ISETP.EQ.OR P0, PT, R20, RZ, !P0 ;  /* 0x000000ff1400720c */ /* 0x000fda0004702670 */
[----:B------:R-:W-:Y:S01]  /*0830*/  @P0 LOP3.LUT R2, R13, 0x7ff00000, RZ, 0xfc, !PT ;  /* 0x7ff000000d020812 */ /* 0x000fe200078efcff */
[----:B------:R-:W-:Y:S02]  /*0840*/  @!P0 IMAD.MOV.U32 R12, RZ, RZ, RZ ;  /* 0x000000ffff0c8224 */ /* 0x000fe400078e00ff */
[----:B------:R-:W-:Y:S02]  /*0850*/  @P0 IMAD.MOV.U32 R12, RZ, RZ, RZ ;  /* 0x000000ffff0c0224 */ /* 0x000fe400078e00ff */
[----:B------:R-:W-:Y:S01]  /*0860*/  @P0 IMAD.MOV.U32 R13, RZ, RZ, R2 ;  /* 0x000000ffff0d0224 */ /* 0x000fe200078e0002 */
[----:B------:R-:W-:Y:S06]  /*0870*/  BRA `(.L_x_30) ;  /* 0x0000000000147947 */ /* 0x000fec0003800000 */
.L_x_32:
[----:B------:R-:W-:Y:S01]  /*0880*/  LOP3.LUT R13, R5, 0x80000, RZ, 0xfc, !PT ;  /* 0x00080000050d7812 */ /* 0x000fe200078efcff */
[----:B------:R-:W-:Y:S01]  /*0890*/  IMAD.MOV.U32 R12, RZ, RZ, R4 ;  /* 0x000000ffff0c7224 */ /* 0x000fe200078e0004 */
[----:B------:R-:W-:Y:S06]  /*08a0*/  BRA `(.L_x_30) ;  /* 0x0000000000087947 */ /* 0x000fec0003800000 */
.L_x_31:
[----:B------:R-:W-:Y:S01]  /*08b0*/  LOP3.LUT R13, R7, 0x80000, RZ, 0xfc, !PT ;  /* 0x00080000070d7812 */ /* 0x000fe200078efcff */
[----:B------:R-:W-:-:S07]  /*08c0*/  IMAD.MOV.U32 R12, RZ, RZ, R6 ;  /* 0x000000ffff0c7224 */ /* 0x000fce00078e0006 */
.L_x_30:
[----:B------:R-:W-:Y:S05]  /*08d0*/  BSYNC.RECONVERGENT B1 ;  /* 0x0000000000017941 */ /* 0x000fea0003800200 */
.L_x_28:
[----:B------:R-:W-:Y:S02]  /*08e0*/  IMAD.MOV.U32 R11, RZ, RZ, 0x0 ;  /* 0x00000000ff0b7424 */ /* 0x000fe400078e00ff */
[----:B------:R-:W-:Y:S02]  /*08f0*/  IMAD.MOV.U32 R4, RZ, RZ, R12 ;  /* 0x000000ffff047224 */ /* 0x000fe400078e000c */
[----:B------:R-:W-:Y:S01]  /*0900*/  IMAD.MOV.U32 R5, RZ, RZ, R13 ;  /* 0x000000ffff057224 */ /* 0x000fe200078e000d */
[----:B------:R-:W-:Y:S06]  /*0910*/  RET.REL.NODEC R10 `(_Z24calc_singular_inv_kernelPdjjdP7double2) ;  /* 0xfffffff40ab87950 */ /* 0x000fec0003c3ffff */
.L_x_33:
        /* <DEDUP_REMOVED lines=14> */
.L_x_116:


//--------------------- .text._Z11conj_kernelPK7double2jjPS_ --------------------------
	.section	.text._Z11conj_kernelPK7double2jjPS_,"ax",@progbits
	.align	128
        .global         _Z11conj_kernelPK7double2jjPS_
        .type           _Z11conj_kernelPK7double2jjPS_,@function
        .size           _Z11conj_kernelPK7double2jjPS_,(.L_x_131 - _Z11conj_kernelPK7double2jjPS_)
        .other          _Z11conj_kernelPK7double2jjPS_,@"STO_CUDA_ENTRY STV_DEFAULT"
_Z11conj_kernelPK7double2jjPS_:
.text._Z11conj_kernelPK7double2jjPS_:
        /* <DEDUP_REMOVED lines=17> */
[----:B0-----:R-:W-:-:S05]  /*0110*/  IMAD.WIDE.U32 R2, R13, 0x10, R2 ;  /* 0x000000100d027825 */ /* 0x001fca00078e0002 */
[----:B-1----:R-:W3:Y:S02]  /*0120*/  LDG.E.128 R4, desc[UR4][R2.64] ;  /* 0x0000000402047981 */ /* 0x002ee4000c1e1d00 */
[----:B---3--:R-:W-:Y:S01]  /*0130*/  DADD R10, -RZ, -R6 ;  /* 0x00000000ff0a7229 */ /* 0x008fe20000000906 */
[----:B--2---:R-:W-:Y:S01]  /*0140*/  IMAD.WIDE.U32 R6, R13, 0x10, R8 ;  /* 0x000000100d067825 */ /* 0x004fe200078e0008 */
[----:B------:R-:W-:Y:S02]  /*0150*/  MOV R8, R4 ;  /* 0x0000000400087202 */ /* 0x000fe40000000f00 */
[----:B------:R-:W-:-:S05]  /*0160*/  MOV R9, R5 ;  /* 0x0000000500097202 */ /* 0x000fca0000000f00 */
[----:B------:R-:W-:Y:S01]  /*0170*/  STG.E.128 desc[UR4][R6.64], R8 ;  /* 0x0000000806007986 */ /* 0x000fe2000c101d04 */
[----:B------:R-:W-:Y:S05]  /*0180*/  EXIT ;  /* 0x000000000000794d */ /* 0x000fea0003800000 */
.L_x_34:
        /* <DEDUP_REMOVED lines=15> */
.L_x_131:


//--------------------- .text._Z10pow_kernelPKddjjPd --------------------------
	.section	.text._Z10pow_kernelPKddjjPd,"ax",@progbits
	.align	128
        .global         _Z10pow_kernelPKddjjPd
        .type           _Z10pow_kernelPKddjjPd,@function
        .size           _Z10pow_kernelPKddjjPd,(.L_x_117 - _Z10pow_kernelPKddjjPd)
        .other          _Z10pow_kernelPKddjjPd,@"STO_CUDA_ENTRY STV_DEFAULT"
_Z10pow_kernelPKddjjPd:
.text._Z10pow_kernelPKddjjPd:
        /* <DEDUP_REMOVED lines=19> */
[----:B------:R-:W-:Y:S01]  /*0130*/  BSSY.RECONVERGENT B0, `(.L_x_35) ;  /* 0x0000025000007945 */ /* 0x000fe20003800200 */
[----:B--2---:R-:W-:-:S04]  /*0140*/  SHF.R.U32.HI R0, RZ, 0x14, R9 ;  /* 0x00000014ff007819 */ /* 0x004fc80000011609 */
[----:B------:R-:W-:-:S05]  /*0150*/  LOP3.LUT R0, R0, 0x7ff, RZ, 0xc0, !PT ;  /* 0x000007ff00007812 */ /* 0x000fca00078ec0ff */
[----:B------:R-:W-:-:S05]  /*0160*/  VIADD R7, R0, 0xfffffc0c ;  /* 0xfffffc0c00077836 */ /* 0x000fca0000000000 */
[CC--:B------:R-:W-:Y:S02]  /*0170*/  SHF.L.U32 R0, R8.reuse, R7.reuse, RZ ;  /* 0x0000000708007219 */ /* 0x0c0fe400000006ff */
[----:B------:R-:W-:Y:S02]  /*0180*/  SHF.L.U64.HI R7, R8, R7, R9 ;  /* 0x0000000708077219 */ /* 0x000fe40000010209 */
[----:B------:R-:W-:-:S04]  /*0190*/  ISETP.NE.U32.AND P0, PT, R0, RZ, PT ;  /* 0x000000ff0000720c */ /* 0x000fc80003f05070 */
[----:B------:R-:W-:-:S04]  /*01a0*/  ISETP.NE.AND.EX P0, PT, R7, -0x80000000, PT, P0 ;  /* 0x800000000700780c */ /* 0x000fc80003f05300 */
[----:B------:R-:W-:Y:S01]  /*01b0*/  PLOP3.LUT P1, PT, P0, PT, PT, 0x8, 0x80 ;  /* 0x000000000080781c */ /* 0x000fe2000072e170 */
[----:B---3--:R-:W-:-:S06]  /*01c0*/  DSETP.NEU.AND P2, PT, R2, RZ, PT ;  /* 0x000000ff0200722a */ /* 0x008fcc0003f4d000 */
[----:B------:R-:W-:-:S08]  /*01d0*/  ISETP.GE.OR P3, PT, R9, RZ, P2 ;  /* 0x000000ff0900720c */ /* 0x000fd00001766670 */
[----:B------:R-:W0:Y:S01]  /*01e0*/  @!P2 LDC.64 R4, c[0x0][0x388] ;  /* 0x0000e200ff04ab82 */ /* 0x000e220000000a00 */
[----:B------:R-:W-:Y:S01]  /*01f0*/  @!P2 IMAD.MOV.U32 R6, RZ, RZ, RZ ;  /* 0x000000ffff06a224 */ /* 0x000fe200078e00ff */
[----:B0-----:R-:W-:-:S06]  /*0200*/  @!P2 DSETP.NEU.AND P1, PT, |R4|, 0.5, !P0 ;  /* 0x3fe000000400a42a */ /* 0x001fcc000472d200 */
[----:B------:R-:W-:-:S04]  /*0210*/  @!P2 SEL R7, R3, RZ, P1 ;  /* 0x000000ff0307a207 */ /* 0x000fc80000800000 */
[----:B------:R-:W-:Y:S01]  /*0220*/  @!P3 LOP3.LUT R7, R7, 0x7ff00000, RZ, 0xfc, !PT ;  /* 0x7ff000000707b812 */ /* 0x000fe200078efcff */
[----:B------:R-:W-:Y:S06]  /*0230*/  @!P2 BRA `(.L_x_36) ;  /* 0x000000000050a947 */ /* 0x000fec0003800000 */
[----:B------:R-:W-:Y:S01]  /*0240*/  DADD R4, -RZ, |R2| ;  /* 0x00000000ff047229 */ /* 0x000fe20000000502 */
[----:B------:R-:W-:Y:S01]  /*0250*/  BSSY.RECONVERGENT B1, `(.L_x_37) ;  /* 0x0000003000017945 */ /* 0x000fe20003800200 */
[----:B------:R-:W-:-:S09]  /*0260*/  MOV R0, 0x280 ;  /* 0x0000028000007802 */ /* 0x000fd20000000f00 */
[----:B------:R-:W-:Y:S05]  /*0270*/  CALL.REL.NOINC `($_Z10pow_kernelPKddjjPd$__internal_accurate_pow) ;  /* 0x0000000000ec7944 */ /* 0x000fea0003c00000 */
[----:B------:R-:W-:Y:S05]  /*0280*/  BSYNC.RECONVERGENT B1 ;  /* 0x0000000000017941 */ /* 0x000fea0003800200 */
.L_x_37:
[----:B------:R-:W0:Y:S01]  /*0290*/  LDCU.64 UR4, c[0x0][0x388] ;  /* 0x00007100ff0477ac */ /* 0x000e220008000a00 */
[----:B------:R-:W-:Y:S01]  /*02a0*/  IMAD.MOV.U32 R8, RZ, RZ, R11 ;  /* 0x000000ffff087224 */ /* 0x000fe200078e000b */
[----:B------:R-:W-:Y:S01]  /*02b0*/  ISETP.GE.AND P2, PT, R3, RZ, PT ;  /* 0x000000ff0300720c */ /* 0x000fe20003f46270 */
[----:B------:R-:W-:-:S06]  /*02c0*/  IMAD.MOV.U32 R9, RZ, RZ, R12 ;  /* 0x000000ffff097224 */ /* 0x000fcc00078e000c */
[----:B------:R-:W-:Y:S01]  /*02d0*/  DADD R8, -RZ, -R8 ;  /* 0x00000000ff087229 */ /* 0x000fe20000000908 */
[----:B0-----:R-:W-:Y:S02]  /*02e0*/  IMAD.U32 R4, RZ, RZ, UR4 ;  /* 0x00000004ff047e24 */ /* 0x001fe4000f8e00ff */
[----:B------:R-:W-:-:S04]  /*02f0*/  IMAD.U32 R5, RZ, RZ, UR5 ;  /* 0x00000005ff057e24 */ /* 0x000fc8000f8e00ff */
[----:B------:R-:W0:Y:S02]  /*0300*/  FRND.F64.TRUNC R6, R4 ;  /* 0x0000000400067313 */ /* 0x000e24000030d800 */
[----:B0-----:R-:W-:Y:S01]  /*0310*/  DSETP.NEU.AND P0, PT, R6, R4, PT ;  /* 0x000000040600722a */ /* 0x001fe20003f0d000 */
[-C--:B------:R-:W-:Y:S02]  /*0320*/  FSEL R6, R8, R11.reuse, P1 ;  /* 0x0000000b08067208 */ /* 0x080fe40000800000 */
[-C--:B------:R-:W-:Y:S02]  /*0330*/  FSEL R7, R9, R12.reuse, P1 ;  /* 0x0000000c09077208 */ /* 0x080fe40000800000 */
[----:B------:R-:W-:Y:S02]  /*0340*/  FSEL R6, R6, R11, !P2 ;  /* 0x0000000b06067208 */ /* 0x000fe40005000000 */
[----:B------:R-:W-:-:S07]  /*0350*/  FSEL R7, R7, R12, !P2 ;  /* 0x0000000c07077208 */ /* 0x000fce0005000000 */
[----:B------:R-:W-:Y:S02]  /*0360*/  @P0 FSEL R6, R6, RZ, P2 ;  /* 0x000000ff06060208 */ /* 0x000fe40001000000 */
[----:B------:R-:W-:-:S07]  /*0370*/  @P0 FSEL R7, R7, -QNAN , P2 ;  /* 0xfff8000007070808 */ /* 0x000fce0001000000 */
.L_x_36:
[----:B------:R-:W-:Y:S05]  /*0380*/  BSYNC.RECONVERGENT B0 ;  /* 0x0000000000007941 */ /* 0x000fea0003800200 */
.L_x_35:
[----:B------:R-:W-:Y:S01]  /*0390*/  DADD R8, R2, R4 ;  /* 0x0000000002087229 */ /* 0x000fe20000000004 */
[----:B------:R-:W-:Y:S09]  /*03a0*/  BSSY.RECONVERGENT B0, `(.L_x_38) ;  /* 0x000001e000007945 */ /* 0x000ff20003800200 */
[----:B------:R-:W-:-:S04]  /*03b0*/  LOP3.LUT R8, R9, 0x7ff00000, RZ, 0xc0, !PT ;  /* 0x7ff0000009087812 */ /* 0x000fc800078ec0ff */
[----:B------:R-:W-:-:S13]  /*03c0*/  ISETP.NE.AND P0, PT, R8, 0x7ff00000, PT ;  /* 0x7ff000000800780c */ /* 0x000fda0003f05270 */
[----:B------:R-:W-:Y:S05]  /*03d0*/  @P0 BRA `(.L_x_39) ;  /* 0x0000000000680947 */ /* 0x000fea0003800000 */
[----:B------:R-:W-:-:S14]  /*03e0*/  DSETP.NAN.AND P0, PT, R2, R4, PT ;  /* 0x000000040200722a */ /* 0x000fdc0003f08000 */
[----:B------:R-:W-:Y:S01]  /*03f0*/  @P0 DADD R6, R2, R4 ;  /* 0x0000000002060229 */ /* 0x000fe20000000004 */
[----:B------:R-:W-:Y:S10]  /*0400*/  @P0 BRA `(.L_x_39) ;  /* 0x00000000005c0947 */ /* 0x000ff40003800000 */
[----:B------:R-:W-:-:S14]  /*0410*/  DSETP.NEU.AND P0, PT, |R4|, +INF , PT ;  /* 0x7ff000000400742a */ /* 0x000fdc0003f0d200 */
[----:B------:R-:W-:Y:S05]  /*0420*/  @P0 BRA `(.L_x_40) ;  /* 0x0000000000240947 */ /* 0x000fea0003800000 */
[----:B------:R-:W0:Y:S01]  /*0430*/  LDCU UR4, c[0x0][0x38c] ;  /* 0x00007180ff0477ac */ /* 0x000e220008000800 */
[----:B------:R-:W-:-:S06]  /*0440*/  DSETP.GT.AND P0, PT, |R2|, 1, PT ;  /* 0x3ff000000200742a */ /* 0x000fcc0003f04200 */
[----:B------:R-:W-:Y:S01]  /*0450*/  SEL R6, RZ, 0x7ff00000, !P0 ;  /* 0x7ff00000ff067807 */ /* 0x000fe20004000000 */
[----:B------:R-:W-:Y:S01]  /*0460*/  DSETP.NEU.AND P0, PT, R2, -1, PT ;  /* 0xbff000000200742a */ /* 0x000fe20003f0d000 */
[----:B0-----:R-:W-:-:S13]  /*0470*/  ISETP.LE.AND P1, PT, RZ, UR4, PT ;  /* 0x00000004ff007c0c */ /* 0x001fda000bf23270 */
[----:B------:R-:W-:-:S04]  /*0480*/  @!P1 LOP3.LUT R6, R6, 0x7ff00000, RZ, 0x3c, !PT ;  /* 0x7ff0000006069812 */ /* 0x000fc800078e3cff */
[----:B------:R-:W-:Y:S01]  /*0490*/  SEL R7, R6, 0x3ff00000, P0 ;  /* 0x3ff0000006077807 */ /* 0x000fe20000000000 */
[----:B------:R-:W-:Y:S01]  /*04a0*/  IMAD.MOV.U32 R6, RZ, RZ, RZ ;  /* 0x000000ffff067224 */ /* 0x000fe200078e00ff */
[----:B------:R-:W-:Y:S06]  /*04b0*/  BRA `(.L_x_39) ;  /* 0x0000000000307947 */ /* 0x000fec0003800000 */
.L_x_40:
[----:B------:R-:W-:-:S14]  /*04c0*/  DSETP.NEU.AND P0, PT, |R2|, +INF , PT ;  /* 0x7ff000000200742a */ /* 0x000fdc0003f0d200 */
[----:B------:R-:W-:Y:S05]  /*04d0*/  @P0 BRA `(.L_x_39) ;  /* 0x0000000000280947 */ /* 0x000fea0003800000 */
[----:B------:R-:W0:Y:S01]  /*04e0*/  LDC R0, c[0x0][0x38c] ;  /* 0x0000e300ff007b82 */ /* 0x000e220000000800 */
[----:B------:R-:W-:Y:S01]  /*04f0*/  ISETP.GE.AND P2, PT, R3, RZ, PT ;  /* 0x000000ff0300720c */ /* 0x000fe20003f46270 */
[----:B------:R-:W-:Y:S01]  /*0500*/  IMAD.MOV.U32 R6, RZ, RZ, RZ ;  /* 0x000000ffff067224 */ /* 0x000fe200078e00ff */
[C---:B0-----:R-:W-:Y:S02]  /*0510*/  ISETP.GE.AND P0, PT, R0.reuse, RZ, PT ;  /* 0x000000ff0000720c */ /* 0x041fe40003f06270 */
[----:B------:R-:W-:Y:S02]  /*0520*/  LOP3.LUT R0, R0, 0x7fffffff, RZ, 0xc0, !PT ;  /* 0x7fffffff00007812 */ /* 0x000fe400078ec0ff */
[----:B------:R-:W-:Y:S02]  /*0530*/  SEL R7, RZ, 0x7ff00000, !P0 ;  /* 0x7ff00000ff077807 */ /* 0x000fe40004000000 */
[----:B------:R-:W-:-:S03]  /*0540*/  ISETP.NE.AND P0, PT, R0, 0x3fe00000, PT ;  /* 0x3fe000000000780c */ /* 0x000fc60003f05270 */
[----:B------:R-:W-:-:S05]  /*0550*/  VIADD R0, R7, 0x80000000 ;  /* 0x8000000007007836 */ /* 0x000fca0000000000 */
[----:B------:R-:W-:-:S04]  /*0560*/  SEL R0, R0, R7, P0 ;  /* 0x0000000700007207 */ /* 0x000fc80000000000 */
[----:B------:R-:W-:-:S07]  /*0570*/  @!P2 SEL R7, R0, R7, P1 ;  /* 0x000000070007a207 */ /* 0x000fce0000800000 */
.L_x_39:
[----:B------:R-:W-:Y:S05]  /*0580*/  BSYNC.RECONVERGENT B0 ;  /* 0x0000000000007941 */ /* 0x000fea0003800200 */
.L_x_38:
[----:B------:R-:W0:Y:S01]  /*0590*/  LDC.64 R8, c[0x0][0x398] ;  /* 0x0000e600ff087b82 */ /* 0x000e220000000a00 */
[----:B------:R-:W-:Y:S02]  /*05a0*/  DSETP.NEU.AND P0, PT, R2, 1, PT ;  /* 0x3ff000000200742a */ /* 0x000fe40003f0d000 */
[----:B------:R-:W-:-:S04]  /*05b0*/  DSETP.NEU.AND P1, PT, R4, RZ, PT ;  /* 0x000000ff0400722a */ /* 0x000fc80003f2d000 */
[----:B------:R-:W-:Y:S02]  /*05c0*/  FSEL R2, R6, RZ, P0 ;  /* 0x000000ff06027208 */ /* 0x000fe40000000000 */
[----:B------:R-:W-:Y:S02]  /*05d0*/  FSEL R6, R7, 1.875, P0 ;  /* 0x3ff0000007067808 */ /* 0x000fe40000000000 */
[----:B------:R-:W-:Y:S02]  /*05e0*/  FSEL R2, R2, RZ, P1 ;  /* 0x000000ff02027208 */ /* 0x000fe40000800000 */
[----:B------:R-:W-:Y:S01]  /*05f0*/  FSEL R3, R6, 1.875, P1 ;  /* 0x3ff0000006037808 */ /* 0x000fe20000800000 */
[----:B0-----:R-:W-:-:S05]  /*0600*/  IMAD.WIDE.U32 R10, R10, 0x8, R8 ;  /* 0x000000080a0a7825 */ /* 0x001fca00078e0008 */
[----:B------:R-:W-:Y:S01]  /*0610*/  STG.E.64 desc[UR8][R10.64], R2 ;  /* 0x000000020a007986 */ /* 0x000fe2000c101b08 */
[----:B------:R-:W-:Y:S05]  /*0620*/  EXIT ;  /* 0x000000000000794d */ /* 0x000fea0003800000 */
        .type           $_Z10pow_kernelPKddjjPd$__internal_accurate_pow,@function
        .size           $_Z10pow_kernelPKddjjPd$__internal_accurate_pow,(.L_x_117 - $_Z10pow_kernelPKddjjPd$__internal_accurate_pow)
$_Z10pow_kernelPKddjjPd$__internal_accurate_pow:
[----:B------:R-:W-:Y:S01]  /*0630*/  ISETP.GT.U32.AND P0, PT, R5, 0xfffff, PT ;  /* 0x000fffff0500780c */ /* 0x000fe20003f04070 */
[----:B------:R-:W-:Y:S01]  /*0640*/  IMAD.MOV.U32 R6, RZ, RZ, R5 ;  /* 0x000000ffff067224 */ /* 0x000fe200078e0005 */
[----:B------:R-:W-:Y:S01]  /*0650*/  UMOV UR4, 0x7d2cafe2 ;  /* 0x7d2cafe200047882 */ /* 0x000fe20000000000 */
[----:B------:R-:W-:Y:S01]  /*0660*/  IMAD.MOV.U32 R14, RZ, RZ, RZ ;  /* 0x000000ffff0e7224 */ /* 0x000fe200078e00ff */
[----:B------:R-:W-:Y:S01]  /*0670*/  UMOV UR5, 0x3eb0f5ff ;  /* 0x3eb0f5ff00057882 */ /* 0x000fe20000000000 */
[----:B------:R-:W-:Y:S01]  /*0680*/  IMAD.MOV.U32 R18, RZ, RZ, 0x41ad3b5a ;  /* 0x41ad3b5aff127424 */ /* 0x000fe200078e00ff */
[----:B------:R-:W-:Y:S01]  /*0690*/  UMOV UR10, 0xfefa39ef ;  /* 0xfefa39ef000a7882 */ /* 0x000fe20000000000 */
[----:B------:R-:W-:Y:S01]  /*06a0*/  IMAD.MOV.U32 R19, RZ, RZ, 0x3ed0f5d2 ;  /* 0x3ed0f5d2ff137424 */ /* 0x000fe200078e00ff */
[----:B------:R-:W-:Y:S01]  /*06b0*/  UMOV UR11, 0x3fe62e42 ;  /* 0x3fe62e42000b7882 */ /* 0x000fe20000000000 */
[----:B------:R-:W-:Y:S01]  /*06c0*/  UMOV UR12, 0x3b39803f ;  /* 0x3b39803f000c7882 */ /* 0x000fe20000000000 */
[----:B------:R-:W-:-:S03]  /*06d0*/  UMOV UR13, 0x3c7abc9e ;  /* 0x3c7abc9e000d7882 */ /* 0x000fc60000000000 */
[----:B------:R-:W-:-:S10]  /*06e0*/  @!P0 DMUL R22, R4, 1.80143985094819840000e+16 ;  /* 0x4350000004168828 */ /* 0x000fd40000000000 */
[----:B------:R-:W-:Y:S02]  /*06f0*/  @!P0 IMAD.MOV.U32 R6, RZ, RZ, R23 ;  /* 0x000000ffff068224 */ /* 0x000fe400078e0017 */
[----:B------:R-:W-:-:S03]  /*0700*/  @!P0 IMAD.MOV.U32 R4, RZ, RZ, R22 ;  /* 0x000000ffff048224 */ /* 0x000fc600078e0016 */
[----:B------:R-:W-:Y:S01]  /*0710*/  LOP3.LUT R6, R6, 0x800fffff, RZ, 0xc0, !PT ;  /* 0x800fffff06067812 */ /* 0x000fe200078ec0ff */
[----:B------:R-:W-:Y:S01]  /*0720*/  IMAD.MOV.U32 R12, RZ, RZ, R4 ;  /* 0x000000ffff0c7224 */ /* 0x000fe200078e0004 */
[----:B------:R-:W-:Y:S02]  /*0730*/  SHF.R.U32.HI R4, RZ, 0x14, R5 ;  /* 0x00000014ff047819 */ /* 0x000fe40000011605 */
[----:B------:R-:W-:Y:S02]  /*0740*/  LOP3.LUT R13, R6, 0x3ff00000, RZ, 0xfc, !PT ;  /* 0x3ff00000060d7812 */ /* 0x000fe400078efcff */
[----:B------:R-:W-:Y:S02]  /*0750*/  @!P0 LEA.HI R4, R23, 0xffffffca, RZ, 0xc ;  /* 0xffffffca17048811 */ /* 0x000fe400078f60ff */
[----:B------:R-:W-:-:S03]  /*0760*/  ISETP.GE.U32.AND P2, PT, R13, 0x3ff6a09f, PT ;  /* 0x3ff6a09f0d00780c */ /* 0x000fc60003f46070 */
[----:B------:R-:W-:-:S10]  /*0770*/  VIADD R5, R4, 0xfffffc01 ;  /* 0xfffffc0104057836 */ /* 0x000fd40000000000 */
[----:B------:R-:W-:Y:S02]  /*0780*/  @P2 VIADD R7, R13, 0xfff00000 ;  /* 0xfff000000d072836 */ /* 0x000fe40000000000 */
[----:B------:R-:W-:Y:S02]  /*0790*/  @P2 VIADD R5, R4, 0xfffffc02 ;  /* 0xfffffc0204052836 */ /* 0x000fe40000000000 */
[----:B------:R-:W-:-:S03]  /*07a0*/  @P2 IMAD.MOV.U32 R13, RZ, RZ, R7 ;  /* 0x000000ffff0d2224 */ /* 0x000fc600078e0007 */
[----:B------:R-:W-:Y:S01]  /*07b0*/  LOP3.LUT R4, R5, 0x80000000, RZ, 0x3c, !PT ;  /* 0x8000000005047812 */ /* 0x000fe200078e3cff */
[----:B------:R-:W-:Y:S02]  /*07c0*/  IMAD.MOV.U32 R5, RZ, RZ, 0x43300000 ;  /* 0x43300000ff057424 */ /* 0x000fe400078e00ff */
[C---:B------:R-:W-:Y:S02]  /*07d0*/  DADD R8, R12.reuse, 1 ;  /* 0x3ff000000c087429 */ /* 0x040fe40000000000 */
[----:B------:R-:W-:-:S04]  /*07e0*/  DADD R12, R12, -1 ;  /* 0xbff000000c0c7429 */ /* 0x000fc80000000000 */
[----:B------:R-:W0:Y:S02]  /*07f0*/  MUFU.RCP64H R15, R9 ;  /* 0x00000009000f7308 */ /* 0x000e240000001800 */
[----:B0-----:R-:W-:-:S08]  /*0800*/  DFMA R6, -R8, R14, 1 ;  /* 0x3ff000000806742b */ /* 0x001fd0000000010e */
[----:B------:R-:W-:-:S08]  /*0810*/  DFMA R6, R6, R6, R6 ;  /* 0x000000060606722b */ /* 0x000fd00000000006 */
[----:B------:R-:W-:-:S08]  /*0820*/  DFMA R14, R14, R6, R14 ;  /* 0x000000060e0e722b */ /* 0x000fd0000000000e */
[----:B------:R-:W-:-:S08]  /*0830*/  DMUL R6, R12, R14 ;  /* 0x0000000e0c067228 */ /* 0x000fd00000000000 */
[----:B------:R-:W-:-:S08]  /*0840*/  DFMA R6, R12, R14, R6 ;  /* 0x0000000e0c06722b */ /* 0x000fd00000000006 */
[----:B------:R-:W-:Y:S02]  /*0850*/  DMUL R16, R6, R6 ;  /* 0x0000000606107228 */ /* 0x000fe40000000000 */
[----:B------:R-:W-:-:S06]  /*0860*/  DADD R20, R12, -R6 ;  /* 0x000000000c147229 */ /* 0x000fcc0000000806 */
[----:B------:R-:W-:Y:S01]  /*0870*/  DFMA R8, R16, UR4, R18 ;  /* 0x0000000410087c2b */ /* 0x000fe20008000012 */
[----:B------:R-:W-:Y:S01]  /*0880*/  UMOV UR4, 0x75488a3f ;  /* 0x75488a3f00047882 */ /* 0x000fe20000000000 */
[----:B------:R-:W-:Y:S01]  /*0890*/  UMOV UR5, 0x3ef3b20a ;  /* 0x3ef3b20a00057882 */ /* 0x000fe20000000000 */
[----:B------:R-:W-:-:S05]  /*08a0*/  DADD R20, R20, R20 ;  /* 0x0000000014147229 */ /* 0x000fca0000000014 */
[----:B------:R-:W-:Y:S01]  /*08b0*/  DFMA R8, R16, R8, UR4 ;  /* 0x0000000410087e2b */ /* 0x000fe20008000008 */
[----:B------:R-:W-:Y:S01]  /*08c0*/  UMOV UR4, 0xe4faecd5 ;  /* 0xe4faecd500047882 */ /* 0x000fe20000000000 */
[----:B------:R-:W-:Y:S01]  /*08d0*/  UMOV UR5, 0x3f1745cd ;  /* 0x3f1745cd00057882 */ /* 0x000fe20000000000 */
[-C--:B------:R-:W-:Y:S02]  /*08e0*/  DFMA R20, R12, -R6.reuse, R20 ;  /* 0x800000060c14722b */ /* 0x080fe40000000014 */
[----:B------:R-:W-:-:S03]  /*08f0*/  DMUL R12, R6, R6 ;  /* 0x00000006060c7228 */ /* 0x000fc60000000000 */
[----:B------:R-:W-:Y:S01]  /*0900*/  DFMA R8, R16, R8, UR4 ;  /* 0x0000000410087e2b */ /* 0x000fe20008000008 */
[----:B------:R-:W-:Y:S01]  /*0910*/  UMOV UR4, 0x258a578b ;  /* 0x258a578b00047882 */ /* 0x000fe20000000000 */
[----:B------:R-:W-:Y:S01]  /*0920*/  UMOV UR5, 0x3f3c71c7 ;  /* 0x3f3c71c700057882 */ /* 0x000fe20000000000 */
[----:B------:R-:W-:-:S05]  /*0930*/  DMUL R14, R14, R20 ;  /* 0x000000140e0e7228 */ /* 0x000fca0000000000 */
        /* <DEDUP_REMOVED lines=10> */
[----:B------:R-:W-:Y:S01]  /*09e0*/  DADD R24, -R8, UR4 ;  /* 0x0000000408187e29 */ /* 0x000fe20008000100 */
[----:B------:R-:W-:Y:S01]  /*09f0*/  UMOV UR4, 0xb9e7b0 ;  /* 0x00b9e7b000047882 */ /* 0x000fe20000000000 */
[----:B------:R-:W-:-:S06]  /*0a00*/  UMOV UR5, 0x3c46a4cb ;  /* 0x3c46a4cb00057882 */ /* 0x000fcc0000000000 */
[----:B------:R-:W-:Y:S02]  /*0a10*/  DFMA R20, R16, R18, R24 ;  /* 0x000000121014722b */ /* 0x000fe40000000018 */
[C---:B------:R-:W-:Y:S01]  /*0a20*/  DMUL R16, R6.reuse, R12 ;  /* 0x0000000c06107228 */ /* 0x040fe20000000000 */
[----:B------:R-:W-:Y:S01]  /*0a30*/  VIADD R19, R15, 0x100000 ;  /* 0x001000000f137836 */ /* 0x000fe20000000000 */
[----:B------:R-:W-:Y:S01]  /*0a40*/  DFMA R24, R6, R6, -R12 ;  /* 0x000000060618722b */ /* 0x000fe2000000080c */
[----:B------:R-:W-:-:S03]  /*0a50*/  IMAD.MOV.U32 R18, RZ, RZ, R14 ;  /* 0x000000ffff127224 */ /* 0x000fc600078e000e */
[----:B------:R-:W-:Y:S01]  /*0a60*/  DADD R20, R20, -UR4 ;  /* 0x8000000414147e29 */ /* 0x000fe20008000000 */
[----:B------:R-:W-:Y:S01]  /*0a70*/  UMOV UR4, 0x80000000 ;  /* 0x8000000000047882 */ /* 0x000fe20000000000 */
[C---:B------:R-:W-:Y:S01]  /*0a80*/  DFMA R26, R6.reuse, R12, -R16 ;  /* 0x0000000c061a722b */ /* 0x040fe20000000810 */
[----:B------:R-:W-:Y:S01]  /*0a90*/  UMOV UR5, 0x43300000 ;  /* 0x4330000000057882 */ /* 0x000fe20000000000 */
[----:B------:R-:W-:-:S04]  /*0aa0*/  DFMA R24, R6, R18, R24 ;  /* 0x000000120618722b */ /* 0x000fc80000000018 */
[----:B------:R-:W-:Y:S02]  /*0ab0*/  DADD R18, R8, R20 ;  /* 0x0000000008127229 */ /* 0x000fe40000000014 */
[----:B------:R-:W-:-:S06]  /*0ac0*/  DFMA R26, R14, R12, R26 ;  /* 0x0000000c0e1a722b */ /* 0x000fcc000000001a */
[----:B------:R-:W-:Y:S02]  /*0ad0*/  DMUL R12, R18, R16 ;  /* 0x00000010120c7228 */ /* 0x000fe40000000000 */
[----:B------:R-:W-:Y:S02]  /*0ae0*/  DFMA R24, R6, R24, R26 ;  /* 0x000000180618722b */ /* 0x000fe4000000001a */
[----:B------:R-:W-:-:S04]  /*0af0*/  DADD R26, R8, -R18 ;  /* 0x00000000081a7229 */ /* 0x000fc80000000812 */
[----:B------:R-:W-:-:S04]  /*0b00*/  DFMA R8, R18, R16, -R12 ;  /* 0x000000101208722b */ /* 0x000fc8000000080c */
[----:B------:R-:W-:-:S04]  /*0b10*/  DADD R26, R20, R26 ;  /* 0x00000000141a7229 */ /* 0x000fc8000000001a */
[----:B------:R-:W-:-:S08]  /*0b20*/  DFMA R8, R18, R24, R8 ;  /* 0x000000181208722b */ /* 0x000fd00000000008 */
[----:B------:R-:W-:-:S08]  /*0b30*/  DFMA R26, R26, R16, R8 ;  /* 0x000000101a1a722b */ /* 0x000fd00000000008 */
[----:B------:R-:W-:-:S08]  /*0b40*/  DADD R16, R12, R26 ;  /* 0x000000000c107229 */ /* 0x000fd0000000001a */
[--C-:B------:R-:W-:Y:S02]  /*0b50*/  DADD R8, R6, R16.reuse ;  /* 0x0000000006087229 */ /* 0x100fe40000000010 */
[----:B------:R-:W-:-:S06]  /*0b60*/  DADD R12, R12, -R16 ;  /* 0x000000000c0c7229 */ /* 0x000fcc0000000810 */
[----:B------:R-:W-:Y:S02]  /*0b70*/  DADD R6, R6, -R8 ;  /* 0x0000000006067229 */ /* 0x000fe40000000808 */
[----:B------:R-:W-:-:S06]  /*0b80*/  DADD R12, R26, R12 ;  /* 0x000000001a0c7229 */ /* 0x000fcc000000000c */
[----:B------:R-:W-:-:S08]  /*0b90*/  DADD R6, R16, R6 ;  /* 0x0000000010067229 */ /* 0x000fd00000000006 */
[----:B------:R-:W-:-:S08]  /*0ba0*/  DADD R6, R12, R6 ;  /* 0x000000000c067229 */ /* 0x000fd00000000006 */
[----:B------:R-:W-:Y:S02]  /*0bb0*/  DADD R6, R14, R6 ;  /* 0x000000000e067229 */ /* 0x000fe40000000006 */
[----:B------:R-:W-:Y:S01]  /*0bc0*/  DADD R14, R4, -UR4 ;  /* 0x80000004040e7e29 */ /* 0x000fe20008000000 */
[----:B------:R-:W-:Y:S01]  /*0bd0*/  UMOV UR4, 0xfefa39ef ;  /* 0xfefa39ef00047882 */ /* 0x000fe20000000000 */
[----:B------:R-:W-:-:S04]  /*0be0*/  UMOV UR5, 0x3fe62e42 ;  /* 0x3fe62e4200057882 */ /* 0x000fc80000000000 */
[----:B------:R-:W-:-:S08]  /*0bf0*/  DADD R12, R8, R6 ;  /* 0x00000000080c7229 */ /* 0x000fd00000000006 */
[--C-:B------:R-:W-:Y:S01]  /*0c00*/  DFMA R4, R14, UR4, R12.reuse ;  /* 0x000000040e047c2b */ /* 0x100fe2000800000c */
[----:B------:R-:W0:Y:S01]  /*0c10*/  LDCU.64 UR4, c[0x0][0x388] ;  /* 0x00007100ff0477ac */ /* 0x000e220008000a00 */
[----:B------:R-:W-:-:S06]  /*0c20*/  DADD R8, R8, -R12 ;  /* 0x0000000008087229 */ /* 0x000fcc000000080c */
[----:B------:R-:W-:Y:S02]  /*0c30*/  DFMA R16, R14, -UR10, R4 ;  /* 0x8000000a0e107c2b */ /* 0x000fe40008000004 */
[----:B------:R-:W-:-:S06]  /*0c40*/  DADD R8, R6, R8 ;  /* 0x0000000006087229 */ /* 0x000fcc0000000008 */
[----:B------:R-:W-:Y:S01]  /*0c50*/  DADD R16, -R12, R16 ;  /* 0x000000000c107229 */ /* 0x000fe20000000110 */
[----:B0-----:R-:W-:-:S04]  /*0c60*/  USHF.L.U32 UR6, UR5, 0x1, URZ ;  /* 0x0000000105067899 */ /* 0x001fc800080006ff */
[----:B------:R-:W-:-:S03]  /*0c70*/  UISETP.GT.U32.AND UP0, UPT, UR6, -0x2000001, UPT ;  /* 0xfdffffff0600788c */ /* 0x000fc6000bf04070 */
[----:B------:R-:W-:-:S08]  /*0c80*/  DADD R8, R8, -R16 ;  /* 0x0000000008087229 */ /* 0x000fd00000000810 */
[----:B------:R-:W-:Y:S01]  /*0c90*/  DFMA R8, R14, UR12, R8 ;  /* 0x0000000c0e087c2b */ /* 0x000fe20008000008 */
[----:B------:R-:W-:-:S07]  /*0ca0*/  @UP0 ULOP3.LUT UR5, UR5, 0xff0fffff, URZ, 0xc0, !UPT ;  /* 0xff0fffff05050892 */ /* 0x000fce000f8ec0ff */
[----:B------:R-:W-:-:S08]  /*0cb0*/  DADD R6, R4, R8 ;  /* 0x0000000004067229 */ /* 0x000fd00000000008 */
[----:B------:R-:W-:Y:S02]  /*0cc0*/  DADD R12, R4, -R6 ;  /* 0x00000000040c7229 */ /* 0x000fe40000000806 */
[----:B------:R-:W-:-:S06]  /*0cd0*/  DMUL R4, R6, UR4 ;  /* 0x0000000406047c28 */ /* 0x000fcc0008000000 */
[----:B------:R-:W-:Y:S02]  /*0ce0*/  DADD R12, R8, R12 ;  /* 0x00000000080c7229 */ /* 0x000fe4000000000c */
[----:B------:R-:W-:Y:S01]  /*0cf0*/  DFMA R6, R6, UR4, -R4 ;  /* 0x0000000406067c2b */ /* 0x000fe20008000804 */
[----:B------:R-:W-:Y:S02]  /*0d00*/  IMAD.MOV.U32 R8, RZ, RZ, 0x652b82fe ;  /* 0x652b82feff087424 */ /* 0x000fe400078e00ff */
[----:B------:R-:W-:-:S05]  /*0d10*/  IMAD.MOV.U32 R9, RZ, RZ, 0x3ff71547 ;  /* 0x3ff71547ff097424 */ /* 0x000fca00078e00ff */
[----:B------:R-:W-:Y:S01]  /*0d20*/  DFMA R12, R12, UR4, R6 ;  /* 0x000000040c0c7c2b */ /* 0x000fe20008000006 */
[----:B------:R-:W-:Y:S01]  /*0d30*/  UMOV UR4, 0x3b39803f ;  /* 0x3b39803f00047882 */ /* 0x000fe20000000000 */
[----:B------:R-:W-:-:S06]  /*0d40*/  UMOV UR5, 0x3c7abc9e ;  /* 0x3c7abc9e00057882 */ /* 0x000fcc0000000000 */
[----:B------:R-:W-:-:S08]  /*0d50*/  DADD R6, R4, R12 ;  /* 0x0000000004067229 */ /* 0x000fd0000000000c */
[----:B------:R-:W-:Y:S02]  /*0d60*/  DFMA R8, R6, R8, 6.75539944105574400000e+15 ;  /* 0x433800000608742b */ /* 0x000fe40000000008 */
[----:B------:R-:W-:Y:S01]  /*0d70*/  FSETP.GEU.AND P0, PT, |R7|, 4.1917929649353027344, PT ;  /* 0x4086232b0700780b */ /* 0x000fe20003f0e200 */
[----:B------:R-:W-:-:S05]  /*0d80*/  DADD R4, R4, -R6 ;  /* 0x0000000004047229 */ /* 0x000fca0000000806 */
[----:B------:R-:W-:-:S03]  /*0d90*/  DADD R14, R8, -6.75539944105574400000e+15 ;  /* 0xc3380000080e7429 */ /* 0x000fc60000000000 */
[----:B------:R-:W-:-:S05]  /*0da0*/  DADD R12, R12, R4 ;  /* 0x000000000c0c7229 */ /* 0x000fca0000000004 */
[----:B------:R-:W-:-:S08]  /*0db0*/  DFMA R16, R14, -UR10, R6 ;  /* 0x8000000a0e107c2b */ /* 0x000fd00008000006 */
        /* <DEDUP_REMOVED lines=47> */
.L_x_41:
[----:B------:R-:W-:Y:S02]  /*10b0*/  DFMA R6, R12, R4, R4 ;  /* 0x000000040c06722b */ /* 0x000fe40000000004 */
[----:B------:R-:W-:-:S08]  /*10c0*/  DSETP.NEU.AND P0, PT, |R4|, +INF , PT ;  /* 0x7ff000000400742a */ /* 0x000fd00003f0d200 */
[----:B------:R-:W-:Y:S01]  /*10d0*/  FSEL R11, R4, R6, !P0 ;  /* 0x00000006040b7208 */ /* 0x000fe20004000000 */
[----:B------:R-:W-:Y:S01]  /*10e0*/  IMAD.MOV.U32 R4, RZ, RZ, R0 ;  /* 0x000000ffff047224 */ /* 0x000fe200078e0000 */
[----:B------:R-:W-:Y:S01]  /*10f0*/  FSEL R12, R5, R7, !P0 ;  /* 0x00000007050c7208 */ /* 0x000fe20004000000 */
[----:B------:R-:W-:-:S04]  /*1100*/  IMAD.MOV.U32 R5, RZ, RZ, 0x0 ;  /* 0x00000000ff057424 */ /* 0x000fc800078e00ff */
[----:B------:R-:W-:Y:S05]  /*1110*/  RET.REL.NODEC R4 `(_Z10pow_kernelPKddjjPd) ;  /* 0xffffffec04b87950 */ /* 0x000fea0003c3ffff */
.L_x_42:
        /* <DEDUP_REMOVED lines=14> */
.L_x_117:


//--------------------- .text._Z19make_complex_kernelPKdS0_jjP7double2 --------------------------
	.section	.text._Z19make_complex_kernelPKdS0_jjP7double2,"ax",@progbits
	.align	128
        .global         _Z19make_complex_kernelPKdS0_jjP7double2
        .type           _Z19make_complex_kernelPKdS0_jjP7double2,@function
        .size           _Z19make_complex_kernelPKdS0_jjP7double2,(.L_x_133 - _Z19make_complex_kernelPKdS0_jjP7double2)
        .other          _Z19make_complex_kernelPKdS0_jjP7double2,@"STO_CUDA_ENTRY STV_DEFAULT"
_Z19make_complex_kernelPKdS0_jjP7double2:
.text._Z19make_complex_kernelPKdS0_jjP7double2:
        /* <DEDUP_REMOVED lines=16> */
[----:B------:R-:W2:Y:S08]  /*0100*/  LDC.64 R2, c[0x0][0x380] ;  /* 0x0000e000ff027b82 */ /* 0x000eb00000000a00 */
[----:B------:R-:W3:Y:S01]  /*0110*/  LDC.64 R8, c[0x0][0x398] ;  /* 0x0000e600ff087b82 */ /* 0x000ee20000000a00 */
[----:B0-----:R-:W-:-:S06]  /*0120*/  IMAD.WIDE.U32 R6, R11, 0x8, R6 ;  /* 0x000000080b067825 */ /* 0x001fcc00078e0006 */
[----:B-1----:R-:W4:Y:S01]  /*0130*/  LDG.E.64 R6, desc[UR4][R6.64] ;  /* 0x0000000406067981 */ /* 0x002f22000c1e1b00 */
[----:B--2---:R-:W-:-:S05]  /*0140*/  IMAD.WIDE.U32 R2, R11, 0x8, R2 ;  /* 0x000000080b027825 */ /* 0x004fca00078e0002 */
[----:B------:R-:W4:Y:S01]  /*0150*/  LDG.E.64 R4, desc[UR4][R2.64] ;  /* 0x0000000402047981 */ /* 0x000f22000c1e1b00 */
[----:B---3--:R-:W-:-:S05]  /*0160*/  IMAD.WIDE.U32 R8, R11, 0x10, R8 ;  /* 0x000000100b087825 */ /* 0x008fca00078e0008 */
[----:B----4-:R-:W-:Y:S01]  /*0170*/  STG.E.128 desc[UR4][R8.64], R4 ;  /* 0x0000000408007986 */ /* 0x010fe2000c101d04 */
[----:B------:R-:W-:Y:S05]  /*0180*/  EXIT ;  /* 0x000000000000794d */ /* 0x000fea0003800000 */
.L_x_43:
        /* <DEDUP_REMOVED lines=15> */
.L_x_133:


//--------------------- .text._Z11sqrt_kernelPKdjjPd --------------------------
	.section	.text._Z11sqrt_kernelPKdjjPd,"ax",@progbits
	.align	128
        .global         _Z11sqrt_kernelPKdjjPd
        .type           _Z11sqrt_kernelPKdjjPd,@function
        .size           _Z11sqrt_kernelPKdjjPd,(.L_x_118 - _Z11sqrt_kernelPKdjjPd)
        .other          _Z11sqrt_kernelPKdjjPd,@"STO_CUDA_ENTRY STV_DEFAULT"
_Z11sqrt_kernelPKdjjPd:
.text._Z11sqrt_kernelPKdjjPd:
        /* <DEDUP_REMOVED lines=15> */
[----:B------:R-:W-:-:S04]  /*00f0*/  IMAD R0, R0, UR6, R3 ;  /* 0x0000000600007c24 */ /* 0x000fc8000f8e0203 */
[----:B0-----:R-:W-:-:S06]  /*0100*/  IMAD.WIDE.U32 R4, R0, 0x8, R4 ;  /* 0x0000000800047825 */ /* 0x001fcc00078e0004 */
[----:B-1----:R-:W2:Y:S01]  /*0110*/  LDG.E.64 R4, desc[UR4][R4.64] ;  /* 0x0000000404047981 */ /* 0x002ea2000c1e1b00 */
[----:B------:R-:W-:Y:S01]  /*0120*/  IMAD.MOV.U32 R8, RZ, RZ, 0x0 ;  /* 0x00000000ff087424 */ /* 0x000fe200078e00ff */
[----:B------:R-:W-:Y:S01]  /*0130*/  MOV R9, 0x3fd80000 ;  /* 0x3fd8000000097802 */ /* 0x000fe20000000f00 */
[----:B------:R-:W-:Y:S01]  /*0140*/  BSSY.RECONVERGENT B0, `(.L_x_44) ;  /* 0x0000013000007945 */ /* 0x000fe20003800200 */
[----:B--2---:R-:W0:Y:S01]  /*0150*/  MUFU.RSQ64H R7, R5 ;  /* 0x0000000500077308 */ /* 0x004e220000001c00 */
[----:B------:R-:W-:-:S05]  /*0160*/  VIADD R6, R5, 0xfcb00000 ;  /* 0xfcb0000005067836 */ /* 0x000fca0000000000 */
[----:B------:R-:W-:Y:S01]  /*0170*/  ISETP.GE.U32.AND P0, PT, R6, 0x7ca00000, PT ;  /* 0x7ca000000600780c */ /* 0x000fe20003f06070 */
[----:B0-----:R-:W-:-:S08]  /*0180*/  DMUL R2, R6, R6 ;  /* 0x0000000606027228 */ /* 0x001fd00000000000 */
[----:B------:R-:W-:-:S08]  /*0190*/  DFMA R2, R4, -R2, 1 ;  /* 0x3ff000000402742b */ /* 0x000fd00000000802 */
[----:B------:R-:W-:Y:S02]  /*01a0*/  DFMA R8, R2, R8, 0.5 ;  /* 0x3fe000000208742b */ /* 0x000fe40000000008 */
[----:B------:R-:W-:-:S08]  /*01b0*/  DMUL R2, R6, R2 ;  /* 0x0000000206027228 */ /* 0x000fd00000000000 */
[----:B------:R-:W-:-:S08]  /*01c0*/  DFMA R8, R8, R2, R6 ;  /* 0x000000020808722b */ /* 0x000fd00000000006 */
[----:B------:R-:W-:Y:S02]  /*01d0*/  DMUL R10, R4, R8 ;  /* 0x00000008040a7228 */ /* 0x000fe40000000000 */
[----:B------:R-:W-:Y:S02]  /*01e0*/  VIADD R15, R9, 0xfff00000 ;  /* 0xfff00000090f7836 */ /* 0x000fe40000000000 */
[----:B------:R-:W-:-:S04]  /*01f0*/  IMAD.MOV.U32 R14, RZ, RZ, R8 ;  /* 0x000000ffff0e7224 */ /* 0x000fc800078e0008 */
[----:B------:R-:W-:-:S08]  /*0200*/  DFMA R12, R10, -R10, R4 ;  /* 0x8000000a0a0c722b */ /* 0x000fd00000000004 */
[----:B------:R-:W-:Y:S01]  /*0210*/  DFMA R2, R12, R14, R10 ;  /* 0x0000000e0c02722b */ /* 0x000fe2000000000a */
[----:B------:R-:W-:Y:S10]  /*0220*/  @!P0 BRA `(.L_x_45) ;  /* 0x0000000000108947 */ /* 0x000ff40003800000 */
[----:B------:R-:W-:-:S07]  /*0230*/  MOV R2, 0x250 ;  /* 0x0000025000027802 */ /* 0x000fce0000000f00 */
[----:B------:R-:W-:Y:S05]  /*0240*/  CALL.REL.NOINC `($__internal_1_$__cuda_sm20_dsqrt_rn_f64_mediumpath_v1) ;  /* 0x00000000001c7944 */ /* 0x000fea0003c00000 */
[----:B------:R-:W-:Y:S01]  /*0250*/  MOV R2, R6 ;  /* 0x0000000600027202 */ /* 0x000fe20000000f00 */
[----:B------:R-:W-:-:S07]  /*0260*/  IMAD.MOV.U32 R3, RZ, RZ, R7 ;  /* 0x000000ffff037224 */ /* 0x000fce00078e0007 */
.L_x_45:
[----:B------:R-:W-:Y:S05]  /*0270*/  BSYNC.RECONVERGENT B0 ;  /* 0x0000000000007941 */ /* 0x000fea0003800200 */
.L_x_44:
[----:B------:R-:W0:Y:S02]  /*0280*/  LDC.64 R4, c[0x0][0x390] ;  /* 0x0000e400ff047b82 */ /* 0x000e240000000a00 */
[----:B0-----:R-:W-:-:S05]  /*0290*/  IMAD.WIDE.U32 R4, R0, 0x8, R4 ;  /* 0x0000000800047825 */ /* 0x001fca00078e0004 */
[----:B------:R-:W-:Y:S01]  /*02a0*/  STG.E.64 desc[UR4][R4.64], R2 ;  /* 0x0000000204007986 */ /* 0x000fe2000c101b04 */
[----:B------:R-:W-:Y:S05]  /*02b0*/  EXIT ;  /* 0x000000000000794d */ /* 0x000fea0003800000 */
        .weak           $__internal_1_$__cuda_sm20_dsqrt_rn_f64_mediumpath_v1
        .type           $__internal_1_$__cuda_sm20_dsqrt_rn_f64_mediumpath_v1,@function
        .size           $__internal_1_$__cuda_sm20_dsqrt_rn_f64_mediumpath_v1,(.L_x_118 - $__internal_1_$__cuda_sm20_dsqrt_rn_f64_mediumpath_v1)
$__internal_1_$__cuda_sm20_dsqrt_rn_f64_mediumpath_v1:
[----:B------:R-:W-:Y:S01]  /*02c0*/  ISETP.GE.U32.AND P0, PT, R6, -0x3400000, PT ;  /* 0xfcc000000600780c */ /* 0x000fe20003f06070 */
[----:B------:R-:W-:Y:S01]  /*02d0*/  BSSY.RECONVERGENT B1, `(.L_x_46) ;  /* 0x0000024000017945 */ /* 0x000fe20003800200 */
[----:B------:R-:W-:-:S11]  /*02e0*/  IMAD.MOV.U32 R9, RZ, RZ, R15 ;  /* 0x000000ffff097224 */ /* 0x000fd600078e000f */
[----:B------:R-:W-:Y:S05]  /*02f0*/  @!P0 BRA `(.L_x_47) ;  /* 0x0000000000208947 */ /* 0x000fea0003800000 */
[----:B------:R-:W-:-:S10]  /*0300*/  DFMA.RM R8, R12, R8, R10 ;  /* 0x000000080c08722b */ /* 0x000fd4000000400a */
[----:B------:R-:W-:-:S04]  /*0310*/  IADD3 R6, P0, PT, R8, 0x1, RZ ;  /* 0x0000000108067810 */ /* 0x000fc80007f1e0ff */
[----:B------:R-:W-:-:S06]  /*0320*/  IADD3.X R7, PT, PT, RZ, R9, RZ, P0, !PT ;  /* 0x00000009ff077210 */ /* 0x000fcc00007fe4ff */
[----:B------:R-:W-:-:S08]  /*0330*/  DFMA.RP R4, -R8, R6, R4 ;  /* 0x000000060804722b */ /* 0x000fd00000008104 */
[----:B------:R-:W-:-:S06]  /*0340*/  DSETP.GT.AND P0, PT, R4, RZ, PT ;  /* 0x000000ff0400722a */ /* 0x000fcc0003f04000 */
[----:B------:R-:W-:Y:S02]  /*0350*/  FSEL R6, R6, R8, P0 ;  /* 0x0000000806067208 */ /* 0x000fe40000000000 */
[----:B------:R-:W-:Y:S01]  /*0360*/  FSEL R7, R7, R9, P0 ;  /* 0x0000000907077208 */ /* 0x000fe20000000000 */
[----:B------:R-:W-:Y:S06]  /*0370*/  BRA `(.L_x_48) ;  /* 0x0000000000647947 */ /* 0x000fec0003800000 */
.L_x_47:
[----:B------:R-:W-:-:S14]  /*0380*/  DSETP.NE.AND P0, PT, R4, RZ, PT ;  /* 0x000000ff0400722a */ /* 0x000fdc0003f05000 */
[----:B------:R-:W-:Y:S05]  /*0390*/  @!P0 BRA `(.L_x_49) ;  /* 0x0000000000588947 */ /* 0x000fea0003800000 */
[----:B------:R-:W-:-:S13]  /*03a0*/  ISETP.GE.AND P0, PT, R5, RZ, PT ;  /* 0x000000ff0500720c */ /* 0x000fda0003f06270 */
[----:B------:R-:W-:Y:S01]  /*03b0*/  @!P0 IMAD.MOV.U32 R6, RZ, RZ, 0x0 ;  /* 0x00000000ff068424 */ /* 0x000fe200078e00ff */
[----:B------:R-:W-:Y:S01]  /*03c0*/  @!P0 MOV R7, 0xfff80000 ;  /* 0xfff8000000078802 */ /* 0x000fe20000000f00 */
[----:B------:R-:W-:Y:S06]  /*03d0*/  @!P0 BRA `(.L_x_48) ;  /* 0x00000000004c8947 */ /* 0x000fec0003800000 */
[----:B------:R-:W-:-:S13]  /*03e0*/  ISETP.GT.AND P0, PT, R5, 0x7fefffff, PT ;  /* 0x7fefffff0500780c */ /* 0x000fda0003f04270 */
[----:B------:R-:W-:Y:S05]  /*03f0*/  @P0 BRA `(.L_x_49) ;  /* 0x0000000000400947 */ /* 0x000fea0003800000 */
[----:B------:R-:W-:Y:S01]  /*0400*/  DMUL R4, R4, 8.11296384146066816958e+31 ;  /* 0x4690000004047828 */ /* 0x000fe20000000000 */
[----:B------:R-:W-:Y:S01]  /*0410*/  IMAD.MOV.U32 R6, RZ, RZ, RZ ;  /* 0x000000ffff067224 */ /* 0x000fe200078e00ff */
[----:B------:R-:W-:Y:S01]  /*0420*/  MOV R10, 0x0 ;  /* 0x00000000000a7802 */ /* 0x000fe20000000f00 */
[----:B------:R-:W-:-:S03]  /*0430*/  IMAD.MOV.U32 R11, RZ, RZ, 0x3fd80000 ;  /* 0x3fd80000ff0b7424 */ /* 0x000fc600078e00ff */
[----:B------:R-:W0:Y:S02]  /*0440*/  MUFU.RSQ64H R7, R5 ;  /* 0x0000000500077308 */ /* 0x000e240000001c00 */
[----:B0-----:R-:W-:-:S08]  /*0450*/  DMUL R8, R6, R6 ;  /* 0x0000000606087228 */ /* 0x001fd00000000000 */
[----:B------:R-:W-:-:S08]  /*0460*/  DFMA R8, R4, -R8, 1 ;  /* 0x3ff000000408742b */ /* 0x000fd00000000808 */
[----:B------:R-:W-:Y:S02]  /*0470*/  DFMA R10, R8, R10, 0.5 ;  /* 0x3fe00000080a742b */ /* 0x000fe4000000000a */
[----:B------:R-:W-:-:S08]  /*0480*/  DMUL R8, R6, R8 ;  /* 0x0000000806087228 */ /* 0x000fd00000000000 */
[----:B------:R-:W-:-:S08]  /*0490*/  DFMA R8, R10, R8, R6 ;  /* 0x000000080a08722b */ /* 0x000fd00000000006 */
[----:B------:R-:W-:Y:S02]  /*04a0*/  DMUL R6, R4, R8 ;  /* 0x0000000804067228 */ /* 0x000fe40000000000 */
[----:B------:R-:W-:-:S06]  /*04b0*/  IADD3 R9, PT, PT, R9, -0x100000, RZ ;  /* 0xfff0000009097810 */ /* 0x000fcc0007ffe0ff */
[----:B------:R-:W-:-:S08]  /*04c0*/  DFMA R10, R6, -R6, R4 ;  /* 0x80000006060a722b */ /* 0x000fd00000000004 */
[----:B------:R-:W-:-:S10]  /*04d0*/  DFMA R6, R8, R10, R6 ;  /* 0x0000000a0806722b */ /* 0x000fd40000000006 */
[----:B------:R-:W-:Y:S01]  /*04e0*/  VIADD R7, R7, 0xfcb00000 ;  /* 0xfcb0000007077836 */ /* 0x000fe20000000000 */
[----:B------:R-:W-:Y:S06]  /*04f0*/  BRA `(.L_x_48) ;  /* 0x0000000000047947 */ /* 0x000fec0003800000 */
.L_x_49:
[----:B------:R-:W-:-:S11]  /*0500*/  DADD R6, R4, R4 ;  /* 0x0000000004067229 */ /* 0x000fd60000000004 */
.L_x_48:
[----:B------:R-:W-:Y:S05]  /*0510*/  BSYNC.RECONVERGENT B1 ;  /* 0x0000000000017941 */ /* 0x000fea0003800200 */
.L_x_46:
[----:B------:R-:W-:-:S04]  /*0520*/  MOV R3, 0x0 ;  /* 0x0000000000037802 */ /* 0x000fc80000000f00 */
[----:B------:R-:W-:Y:S05]  /*0530*/  RET.REL.NODEC R2 `(_Z11sqrt_kernelPKdjjPd) ;  /* 0xfffffff802b07950 */ /* 0x000fea0003c3ffff */
.L_x_50:
        /* <DEDUP_REMOVED lines=12> */
.L_x_118:


//--------------------- .text._Z10abs_kernelPK7double2jjPd --------------------------
	.section	.text._Z10abs_kernelPK7double2jjPd,"ax",@progbits
	.align	128
        .global         _Z10abs_kernelPK7double2jjPd
        .type           _Z10abs_kernelPK7double2jjPd,@function
        .size           _Z10abs_kernelPK7double2jjPd,(.L_x_119 - _Z10abs_kernelPK7double2jjPd)
        .other          _Z10abs_kernelPK7double2jjPd,@"STO_CUDA_ENTRY STV_DEFAULT"
_Z10abs_kernelPK7double2jjPd:
.text._Z10abs_kernelPK7double2jjPd:
        /* <DEDUP_REMOVED lines=16> */
[----:B0-----:R-:W-:-:S05]  /*0100*/  IMAD.WIDE.U32 R2, R0, 0x10, R2 ;  /* 0x0000001000027825 */ /* 0x001fca00078e0002 */
[----:B-1----:R-:W2:Y:S01]  /*0110*/  LDG.E.128 R4, desc[UR4][R2.64] ;  /* 0x0000000402047981 */ /* 0x002ea2000c1e1d00 */
[----:B------:R-:W-:Y:S01]  /*0120*/  IMAD.MOV.U32 R10, RZ, RZ, 0x0 ;  /* 0x00000000ff0a7424 */ /* 0x000fe200078e00ff */
[----:B------:R-:W-:Y:S01]  /*0130*/  MOV R11, 0x3fd80000 ;  /* 0x3fd80000000b7802 */ /* 0x000fe20000000f00 */
[----:B------:R-:W-:Y:S01]  /*0140*/  BSSY.RECONVERGENT B0, `(.L_x_51) ;  /* 0x0000015000007945 */ /* 0x000fe20003800200 */
[----:B--2---:R-:W-:-:S08]  /*0150*/  DMUL R6, R6, R6 ;  /* 0x0000000606067228 */ /* 0x004fd00000000000 */
[----:B------:R-:W-:-:S06]  /*0160*/  DFMA R4, R4, R4, R6 ;  /* 0x000000040404722b */ /* 0x000fcc0000000006 */
[----:B------:R-:W0:Y:S04]  /*0170*/  MUFU.RSQ64H R7, R5 ;  /* 0x0000000500077308 */ /* 0x000e280000001c00 */
        /* <DEDUP_REMOVED lines=14> */
[----:B------:R-:W-:Y:S05]  /*0260*/  CALL.REL.NOINC `($__internal_2_$__cuda_sm20_dsqrt_rn_f64_mediumpath_v1) ;  /* 0x00000000001c7944 */ /* 0x000fea0003c00000 */
[----:B------:R-:W-:Y:S01]  /*0270*/  MOV R2, R6 ;  /* 0x0000000600027202 */ /* 0x000fe20000000f00 */
[----:B------:R-:W-:-:S07]  /*0280*/  IMAD.MOV.U32 R3, RZ, RZ, R7 ;  /* 0x000000ffff037224 */ /* 0x000fce00078e0007 */
.L_x_52:
[----:B------:R-:W-:Y:S05]  /*0290*/  BSYNC.RECONVERGENT B0 ;  /* 0x0000000000007941 */ /* 0x000fea0003800200 */
.L_x_51:
[----:B------:R-:W0:Y:S02]  /*02a0*/  LDC.64 R4, c[0x0][0x390] ;  /* 0x0000e400ff047b82 */ /* 0x000e240000000a00 */
[----:B0-----:R-:W-:-:S05]  /*02b0*/  IMAD.WIDE.U32 R4, R0, 0x8, R4 ;  /* 0x0000000800047825 */ /* 0x001fca00078e0004 */
[----:B------:R-:W-:Y:S01]  /*02c0*/  STG.E.64 desc[UR4][R4.64], R2 ;  /* 0x0000000204007986 */ /* 0x000fe2000c101b04 */
[----:B------:R-:W-:Y:S05]  /*02d0*/  EXIT ;  /* 0x000000000000794d */ /* 0x000fea0003800000 */
        .weak           $__internal_2_$__cuda_sm20_dsqrt_rn_f64_mediumpath_v1
        .type           $__internal_2_$__cuda_sm20_dsqrt_rn_f64_mediumpath_v1,@function
        .size           $__internal_2_$__cuda_sm20_dsqrt_rn_f64_mediumpath_v1,(.L_x_119 - $__internal_2_$__cuda_sm20_dsqrt_rn_f64_mediumpath_v1)
$__internal_2_$__cuda_sm20_dsqrt_rn_f64_mediumpath_v1:
        /* <DEDUP_REMOVED lines=12> */
.L_x_54:
        /* <DEDUP_REMOVED lines=24> */
.L_x_56:
[----:B------:R-:W-:-:S11]  /*0520*/  DADD R6, R4, R4 ;  /* 0x0000000004067229 */ /* 0x000fd60000000004 */
.L_x_55:
[----:B------:R-:W-:Y:S05]  /*0530*/  BSYNC.RECONVERGENT B1 ;  /* 0x0000000000017941 */ /* 0x000fea0003800200 */
.L_x_53:
[----:B------:R-:W-:-:S04]  /*0540*/  MOV R3, 0x0 ;  /* 0x0000000000037802 */ /* 0x000fc80000000f00 */
[----:B------:R-:W-:Y:S05]  /*0550*/  RET.REL.NODEC R2 `(_Z10abs_kernelPK7double2jjPd) ;  /* 0xfffffff802a87950 */ /* 0x000fea0003c3ffff */
.L_x_57:
        /* <DEDUP_REMOVED lines=10> */
.L_x_119:


//--------------------- .text._Z23hadamard_product_kernelPK7double2S1_jjPS_ --------------------------
	.section	.text._Z23hadamard_product_kernelPK7double2S1_jjPS_,"ax",@progbits
	.align	128
        .global         _Z23hadamard_product_kernelPK7double2S1_jjPS_
        .type           _Z23hadamard_product_kernelPK7double2S1_jjPS_,@function
        .size           _Z23hadamard_product_kernelPK7double2S1_jjPS_,(.L_x_136 - _Z23hadamard_product_kernelPK7double2S1_jjPS_)
        .other          _Z23hadamard_product_kernelPK7double2S1_jjPS_,@"STO_CUDA_ENTRY STV_DEFAULT"
_Z23hadamard_product_kernelPK7double2S1_jjPS_:
.text._Z23hadamard_product_kernelPK7double2S1_jjPS_:
        /* <DEDUP_REMOVED lines=19> */
[----:B-1----:R-:W4:Y:S01]  /*0130*/  LDG.E.128 R4, desc[UR4][R4.64] ;  /* 0x0000000404047981 */ /* 0x002f22000c1e1d00 */
[----:B--2---:R-:W-:-:S06]  /*0140*/  IMAD.WIDE.U32 R8, R19, 0x10, R8 ;  /* 0x0000001013087825 */ /* 0x004fcc00078e0008 */
[----:B------:R-:W4:Y:S02]  /*0150*/  LDG.E.128 R8, desc[UR4][R8.64] ;  /* 0x0000000408087981 */ /* 0x000f24000c1e1d00 */
[-C--:B----4-:R-:W-:Y:S02]  /*0160*/  DMUL R2, R6, R10.reuse ;  /* 0x0000000a06027228 */ /* 0x090fe40000000000 */
[----:B------:R-:W-:-:S06]  /*0170*/  DMUL R14, R4, R10 ;  /* 0x0000000a040e7228 */ /* 0x000fcc0000000000 */
[-C--:B------:R-:W-:Y:S02]  /*0180*/  DFMA R12, R4, R8.reuse, -R2 ;  /* 0x00000008040c722b */ /* 0x080fe40000000802 */
[----:B------:R-:W-:Y:S01]  /*0190*/  DFMA R14, R6, R8, R14 ;  /* 0x00000008060e722b */ /* 0x000fe2000000000e */
[----:B---3--:R-:W-:-:S06]  /*01a0*/  IMAD.WIDE.U32 R2, R19, 0x10, R16 ;  /* 0x0000001013027825 */ /* 0x008fcc00078e0010 */
[----:B------:R-:W-:Y:S01]  /*01b0*/  STG.E.128 desc[UR4][R2.64], R12 ;  /* 0x0000000c02007986 */ /* 0x000fe2000c101d04 */
[----:B------:R-:W-:Y:S05]  /*01c0*/  EXIT ;  /* 0x000000000000794d */ /* 0x000fea0003800000 */
.L_x_58:
        /* <DEDUP_REMOVED lines=11> */
.L_x_136:


//--------------------- .text._Z17reciprocal_kernelPK7double2jjPS_ --------------------------
	.section	.text._Z17reciprocal_kernelPK7double2jjPS_,"ax",@progbits
	.align	128
        .global         _Z17reciprocal_kernelPK7double2jjPS_
        .type           _Z17reciprocal_kernelPK7double2jjPS_,@function
        .size           _Z17reciprocal_kernelPK7double2jjPS_,(.L_x_120 - _Z17reciprocal_kernelPK7double2jjPS_)
        .other          _Z17reciprocal_kernelPK7double2jjPS_,@"STO_CUDA_ENTRY STV_DEFAULT"
_Z17reciprocal_kernelPK7double2jjPS_:
.text._Z17reciprocal_kernelPK7double2jjPS_:
        /* <DEDUP_REMOVED lines=19> */
[----:B------:R-:W-:Y:S01]  /*0130*/  BSSY.RECONVERGENT B0, `(.L_x_59) ;  /* 0x0000018000007945 */ /* 0x000fe20003800200 */
[----:B--2---:R-:W-:Y:S01]  /*0140*/  DMUL R2, R10, R10 ;  /* 0x0000000a0a027228 */ /* 0x004fe20000000000 */
[----:B------:R-:W-:-:S07]  /*0150*/  FSETP.GEU.AND P1, PT, |R9|, 6.5827683646048100446e-37, PT ;  /* 0x036000000900780b */ /* 0x000fce0003f2e200 */
[----:B------:R-:W-:-:S06]  /*0160*/  DFMA R2, R8, R8, R2 ;  /* 0x000000080802722b */ /* 0x000fcc0000000002 */
        /* <DEDUP_REMOVED lines=12> */
[----:B------:R-:W-:Y:S01]  /*0230*/  IMAD.MOV.U32 R12, RZ, RZ, R8 ;  /* 0x000000ffff0c7224 */ /* 0x000fe200078e0008 */
[----:B------:R-:W-:Y:S01]  /*0240*/  MOV R16, 0x290 ;  /* 0x0000029000107802 */ /* 0x000fe20000000f00 */
[----:B------:R-:W-:Y:S02]  /*0250*/  IMAD.MOV.U32 R13, RZ, RZ, R9 ;  /* 0x000000ffff0d7224 */ /* 0x000fe400078e0009 */
[----:B------:R-:W-:Y:S02]  /*0260*/  IMAD.MOV.U32 R8, RZ, RZ, R2 ;  /* 0x000000ffff087224 */ /* 0x000fe400078e0002 */
[----:B------:R-:W-:-:S07]  /*0270*/  IMAD.MOV.U32 R9, RZ, RZ, R3 ;  /* 0x000000ffff097224 */ /* 0x000fce00078e0003 */
[----:B------:R-:W-:Y:S05]  /*0280*/  CALL.REL.NOINC `($__internal_3_$__cuda_sm20_div_rn_f64_full) ;  /* 0x0000000000787944 */ /* 0x000fea0003c00000 */
[----:B------:R-:W-:Y:S02]  /*0290*/  IMAD.MOV.U32 R4, RZ, RZ, R6 ;  /* 0x000000ffff047224 */ /* 0x000fe400078e0006 */
[----:B------:R-:W-:-:S07]  /*02a0*/  IMAD.MOV.U32 R5, RZ, RZ, R7 ;  /* 0x000000ffff057224 */ /* 0x000fce00078e0007 */
.L_x_60:
[----:B------:R-:W-:Y:S05]  /*02b0*/  BSYNC.RECONVERGENT B0 ;  /* 0x0000000000007941 */ /* 0x000fea0003800200 */
.L_x_59:
[----:B------:R-:W0:Y:S01]  /*02c0*/  MUFU.RCP64H R7, R3 ;  /* 0x0000000300077308 */ /* 0x000e220000001800 */
[----:B------:R-:W-:Y:S01]  /*02d0*/  IMAD.MOV.U32 R6, RZ, RZ, 0x1 ;  /* 0x00000001ff067424 */ /* 0x000fe200078e00ff */
[----:B------:R-:W-:Y:S05]  /*02e0*/  BSSY.RECONVERGENT B0, `(.L_x_61) ;  /* 0x0000014000007945 */ /* 0x000fea0003800200 */
[----:B0-----:R-:W-:-:S08]  /*02f0*/  DFMA R8, -R2, R6, 1 ;  /* 0x3ff000000208742b */ /* 0x001fd00000000106 */
[----:B------:R-:W-:-:S08]  /*0300*/  DFMA R8, R8, R8, R8 ;  /* 0x000000080808722b */ /* 0x000fd00000000008 */
[----:B------:R-:W-:-:S08]  /*0310*/  DFMA R8, R6, R8, R6 ;  /* 0x000000080608722b */ /* 0x000fd00000000006 */
[----:B------:R-:W-:-:S08]  /*0320*/  DFMA R6, -R2, R8, 1 ;  /* 0x3ff000000206742b */ /* 0x000fd00000000108 */
[----:B------:R-:W-:-:S08]  /*0330*/  DFMA R12, R8, R6, R8 ;  /* 0x00000006080c722b */ /* 0x000fd00000000008 */
[----:B------:R-:W-:-:S08]  /*0340*/  DMUL R6, R10, -R12 ;  /* 0x8000000c0a067228 */ /* 0x000fd00000000000 */
[--C-:B------:R-:W-:Y:S02]  /*0350*/  DFMA R8, -R2, R6, -R10.reuse ;  /* 0x000000060208722b */ /* 0x100fe4000000090a */
[----:B------:R-:W-:-:S06]  /*0360*/  DADD R10, -RZ, -R10 ;  /* 0x00000000ff0a7229 */ /* 0x000fcc000000090a */
[----:B------:R-:W-:-:S04]  /*0370*/  DFMA R6, R12, R8, R6 ;  /* 0x000000080c06722b */ /* 0x000fc80000000006 */
[----:B------:R-:W-:-:S06]  /*0380*/  FSETP.GEU.AND P1, PT, |R11|, 6.5827683646048100446e-37, PT ;  /* 0x036000000b00780b */ /* 0x000fcc0003f2e200 */
        /* <DEDUP_REMOVED lines=9> */
.L_x_62:
[----:B------:R-:W-:Y:S05]  /*0420*/  BSYNC.RECONVERGENT B0 ;  /* 0x0000000000007941 */ /* 0x000fea0003800200 */
.L_x_61:
[----:B------:R-:W0:Y:S02]  /*0430*/  LDC.64 R2, c[0x0][0x390] ;  /* 0x0000e400ff027b82 */ /* 0x000e240000000a00 */
[----:B0-----:R-:W-:-:S05]  /*0440*/  IMAD.WIDE.U32 R2, R0, 0x10, R2 ;  /* 0x0000001000027825 */ /* 0x001fca00078e0002 */
[----:B------:R-:W-:Y:S01]  /*0450*/  STG.E.128 desc[UR4][R2.64], R4 ;  /* 0x0000000402007986 */ /* 0x000fe2000c101d04 */
[----:B------:R-:W-:Y:S05]  /*0460*/  EXIT ;  /* 0x000000000000794d */ /* 0x000fea0003800000 */
        .weak           $__internal_3_$__cuda_sm20_div_rn_f64_full
        .type           $__internal_3_$__cuda_sm20_div_rn_f64_full,@function
        .size           $__internal_3_$__cuda_sm20_div_rn_f64_full,(.L_x_120 - $__internal_3_$__cuda_sm20_div_rn_f64_full)
$__internal_3_$__cuda_sm20_div_rn_f64_full:
[C---:B------:R-:W-:Y:S01]  /*0470*/  FSETP.GEU.AND P0, PT, |R9|.reuse, 1.469367938527859385e-39, PT ;  /* 0x001000000900780b */ /* 0x040fe20003f0e200 */
[----:B------:R-:W-:Y:S01]  /*0480*/  IMAD.MOV.U32 R20, RZ, RZ, 0x1 ;  /* 0x00000001ff147424 */ /* 0x000fe200078e00ff */
[----:B------:R-:W-:Y:S01]  /*0490*/  LOP3.LUT R6, R9, 0x800fffff, RZ, 0xc0, !PT ;  /* 0x800fffff09067812 */ /* 0x000fe200078ec0ff */
[----:B------:R-:W-:Y:S01]  /*04a0*/  BSSY.RECONVERGENT B1, `(.L_x_63) ;  /* 0x0000054000017945 */ /* 0x000fe20003800200 */
[C---:B------:R-:W-:Y:S02]  /*04b0*/  FSETP.GEU.AND P2, PT, |R13|.reuse, 1.469367938527859385e-39, PT ;  /* 0x001000000d00780b */ /* 0x040fe40003f4e200 */
[----:B------:R-:W-:Y:S01]  /*04c0*/  LOP3.LUT R7, R6, 0x3ff00000, RZ, 0xfc, !PT ;  /* 0x3ff0000006077812 */ /* 0x000fe200078efcff */
[----:B------:R-:W-:Y:S01]  /*04d0*/  IMAD.MOV.U32 R6, RZ, RZ, R8 ;  /* 0x000000ffff067224 */ /* 0x000fe200078e0008 */
[----:B------:R-:W-:Y:S02]  /*04e0*/  LOP3.LUT R17, R13, 0x7ff00000, RZ, 0xc0, !PT ;  /* 0x7ff000000d117812 */ /* 0x000fe400078ec0ff */
[----:B------:R-:W-:-:S03]  /*04f0*/  LOP3.LUT R26, R9, 0x7ff00000, RZ, 0xc0, !PT ;  /* 0x7ff00000091a7812 */ /* 0x000fc600078ec0ff */
[----:B------:R-:W-:Y:S01]  /*0500*/  @!P0 DMUL R6, R8, 8.98846567431157953865e+307 ;  /* 0x7fe0000008068828 */ /* 0x000fe20000000000 */
[----:B------:R-:W-:-:S03]  /*0510*/  ISETP.GE.U32.AND P1, PT, R17, R26, PT ;  /* 0x0000001a1100720c */ /* 0x000fc60003f26070 */
[----:B------:R-:W-:Y:S01]  /*0520*/  @!P2 LOP3.LUT R18, R9, 0x7ff00000, RZ, 0xc0, !PT ;  /* 0x7ff000000912a812 */ /* 0x000fe200078ec0ff */
[----:B------:R-:W-:Y:S01]  /*0530*/  @!P2 IMAD.MOV.U32 R24, RZ, RZ, RZ ;  /* 0x000000ffff18a224 */ /* 0x000fe200078e00ff */
[----:B------:R-:W0:Y:S02]  /*0540*/  MUFU.RCP64H R21, R7 ;  /* 0x0000000700157308 */ /* 0x000e240000001800 */
[----:B------:R-:W-:Y:S01]  /*0550*/  @!P2 ISETP.GE.U32.AND P3, PT, R17, R18, PT ;  /* 0x000000121100a20c */ /* 0x000fe20003f66070 */
[----:B------:R-:W-:Y:S01]  /*0560*/  IMAD.MOV.U32 R18, RZ, RZ, 0x1ca00000 ;  /* 0x1ca00000ff127424 */ /* 0x000fe200078e00ff */
[----:B------:R-:W-:-:S04]  /*0570*/  @!P0 LOP3.LUT R26, R7, 0x7ff00000, RZ, 0xc0, !PT ;  /* 0x7ff00000071a8812 */ /* 0x000fc800078ec0ff */
[----:B------:R-:W-:-:S04]  /*0580*/  @!P2 SEL R19, R18, 0x63400000, !P3 ;  /* 0x634000001213a807 */ /* 0x000fc80005800000 */
[----:B------:R-:W-:-:S04]  /*0590*/  @!P2 LOP3.LUT R19, R19, 0x80000000, R13, 0xf8, !PT ;  /* 0x800000001313a812 */ /* 0x000fc800078ef80d */
[----:B------:R-:W-:Y:S01]  /*05a0*/  @!P2 LOP3.LUT R25, R19, 0x100000, RZ, 0xfc, !PT ;  /* 0x001000001319a812 */ /* 0x000fe200078efcff */
[----:B0-----:R-:W-:Y:S01]  /*05b0*/  DFMA R14, R20, -R6, 1 ;  /* 0x3ff00000140e742b */ /* 0x001fe20000000806 */
[----:B------:R-:W-:-:S07]  /*05c0*/  IMAD.MOV.U32 R19, RZ, RZ, R17 ;  /* 0x000000ffff137224 */ /* 0x000fce00078e0011 */
[----:B------:R-:W-:-:S08]  /*05d0*/  DFMA R14, R14, R14, R14 ;  /* 0x0000000e0e0e722b */ /* 0x000fd0000000000e */
[----:B------:R-:W-:Y:S01]  /*05e0*/  DFMA R20, R20, R14, R20 ;  /* 0x0000000e1414722b */ /* 0x000fe20000000014 */
[----:B------:R-:W-:Y:S01]  /*05f0*/  SEL R15, R18, 0x63400000, !P1 ;  /* 0x63400000120f7807 */ /* 0x000fe20004800000 */
[----:B------:R-:W-:-:S03]  /*0600*/  IMAD.MOV.U32 R14, RZ, RZ, R12 ;  /* 0x000000ffff0e7224 */ /* 0x000fc600078e000c */
[----:B------:R-:W-:-:S03]  /*0610*/  LOP3.LUT R15, R15, 0x800fffff, R13, 0xf8, !PT ;  /* 0x800fffff0f0f7812 */ /* 0x000fc600078ef80d */
[----:B------:R-:W-:-:S03]  /*0620*/  DFMA R22, R20, -R6, 1 ;  /* 0x3ff000001416742b */ /* 0x000fc60000000806 */
[----:B------:R-:W-:-:S05]  /*0630*/  @!P2 DFMA R14, R14, 2, -R24 ;  /* 0x400000000e0ea82b */ /* 0x000fca0000000818 */
[----:B------:R-:W-:-:S05]  /*0640*/  DFMA R22, R20, R22, R20 ;  /* 0x000000161416722b */ /* 0x000fca0000000014 */
[----:B------:R-:W-:-:S03]  /*0650*/  @!P2 LOP3.LUT R19, R15, 0x7ff00000, RZ, 0xc0, !PT ;  /* 0x7ff000000f13a812 */ /* 0x000fc600078ec0ff */
[----:B------:R-:W-:Y:S02]  /*0660*/  DMUL R20, R22, R14 ;  /* 0x0000000e16147228 */ /* 0x000fe40000000000 */
[----:B------:R-:W-:-:S05]  /*0670*/  VIADD R27, R19, 0xffffffff ;  /* 0xffffffff131b7836 */ /* 0x000fca0000000000 */
[----:B------:R-:W-:Y:S01]  /*0680*/  ISETP.GT.U32.AND P0, PT, R27, 0x7feffffe, PT ;  /* 0x7feffffe1b00780c */ /* 0x000fe20003f04070 */
[----:B------:R-:W-:Y:S01]  /*0690*/  VIADD R27, R26, 0xffffffff ;  /* 0xffffffff1a1b7836 */ /* 0x000fe20000000000 */
[----:B------:R-:W-:-:S04]  /*06a0*/  DFMA R24, R20, -R6, R14 ;  /* 0x800000061418722b */ /* 0x000fc8000000000e */
[----:B------:R-:W-:-:S04]  /*06b0*/  ISETP.GT.U32.OR P0, PT, R27, 0x7feffffe, P0 ;  /* 0x7feffffe1b00780c */ /* 0x000fc80000704470 */
[----:B------:R-:W-:-:S09]  /*06c0*/  DFMA R24, R22, R24, R20 ;  /* 0x000000181618722b */ /* 0x000fd20000000014 */
[----:B------:R-:W-:Y:S05]  /*06d0*/  @P0 BRA `(.L_x_64) ;  /* 0x00000000006c0947 */ /* 0x000fea0003800000 */
[----:B------:R-:W-:-:S04]  /*06e0*/  LOP3.LUT R20, R9, 0x7ff00000, RZ, 0xc0, !PT ;  /* 0x7ff0000009147812 */ /* 0x000fc800078ec0ff */
[CC--:B------:R-:W-:Y:S02]  /*06f0*/  VIADDMNMX R12, R17.reuse, -R20.reuse, 0xb9600000, !PT ;  /* 0xb9600000110c7446 */ /* 0x0c0fe40007800914 */
[----:B------:R-:W-:Y:S02]  /*0700*/  ISETP.GE.U32.AND P0, PT, R17, R20, PT ;  /* 0x000000141100720c */ /* 0x000fe40003f06070 */
[----:B------:R-:W-:Y:S02]  /*0710*/  VIMNMX R12, PT, PT, R12, 0x46a00000, PT ;  /* 0x46a000000c0c7848 */ /* 0x000fe40003fe0100 */
[----:B------:R-:W-:Y:S01]  /*0720*/  SEL R13, R18, 0x63400000, !P0 ;  /* 0x63400000120d7807 */ /* 0x000fe20004000000 */
[----:B------:R-:W-:-:S04]  /*0730*/  IMAD.MOV.U32 R18, RZ, RZ, RZ ;  /* 0x000000ffff127224 */ /* 0x000fc800078e00ff */
[----:B------:R-:W-:-:S04]  /*0740*/  IMAD.IADD R12, R12, 0x1, -R13 ;  /* 0x000000010c0c7824 */ /* 0x000fc800078e0a0d */
        /* <DEDUP_REMOVED lines=12> */
[----:B------:R-:W-:-:S06]  /*0810*/  IMAD.MOV.U32 R6, RZ, RZ, RZ ;  /* 0x000000ffff067224 */ /* 0x000fcc00078e00ff */
[----:B------:R-:W-:-:S03]  /*0820*/  DFMA R6, R20, -R6, R24 ;  /* 0x800000061406722b */ /* 0x000fc60000000018 */
[----:B------:R-:W-:-:S03]  /*0830*/  LOP3.LUT R9, R19, R9, RZ, 0x3c, !PT ;  /* 0x0000000913097212 */ /* 0x000fc600078e3cff */
[----:B------:R-:W-:-:S04]  /*0840*/  IADD3 R6, PT, PT, -R12, -0x43300000, RZ ;  /* 0xbcd000000c067810 */ /* 0x000fc80007ffe1ff */
[----:B------:R-:W-:-:S04]  /*0850*/  FSETP.NEU.AND P0, PT, |R7|, R6, PT ;  /* 0x000000060700720b */ /* 0x000fc80003f0d200 */
[----:B------:R-:W-:Y:S02]  /*0860*/  FSEL R20, R18, R20, !P0 ;  /* 0x0000001412147208 */ /* 0x000fe40004000000 */
[----:B------:R-:W-:Y:S01]  /*0870*/  FSEL R21, R9, R21, !P0 ;  /* 0x0000001509157208 */ /* 0x000fe20004000000 */
[----:B------:R-:W-:Y:S06]  /*0880*/  BRA `(.L_x_65) ;  /* 0x0000000000547947 */ /* 0x000fec0003800000 */
.L_x_64:
        /* <DEDUP_REMOVED lines=16> */
.L_x_67:
[----:B------:R-:W-:Y:S01]  /*0990*/  LOP3.LUT R21, R9, 0x80000, RZ, 0xfc, !PT ;  /* 0x0008000009157812 */ /* 0x000fe200078efcff */
[----:B------:R-:W-:Y:S01]  /*09a0*/  IMAD.MOV.U32 R20, RZ, RZ, R8 ;  /* 0x000000ffff147224 */ /* 0x000fe200078e0008 */
[----:B------:R-:W-:Y:S06]  /*09b0*/  BRA `(.L_x_65) ;  /* 0x0000000000087947 */ /* 0x000fec0003800000 */
.L_x_66:
[----:B------:R-:W-:Y:S01]  /*09c0*/  LOP3.LUT R21, R13, 0x80000, RZ, 0xfc, !PT ;  /* 0x000800000d157812 */ /* 0x000fe200078efcff */
[----:B------:R-:W-:-:S07]  /*09d0*/  IMAD.MOV.U32 R20, RZ, RZ, R12 ;  /* 0x000000ffff147224 */ /* 0x000fce00078e000c */
.L_x_65:
[----:B------:R-:W-:Y:S05]  /*09e0*/  BSYNC.RECONVERGENT B1 ;  /* 0x0000000000017941 */ /* 0x000fea0003800200 */
.L_x_63:
[----:B------:R-:W-:Y:S02]  /*09f0*/  IMAD.MOV.U32 R17, RZ, RZ, 0x0 ;  /* 0x00000000ff117424 */ /* 0x000fe400078e00ff */
[----:B------:R-:W-:Y:S02]  /*0a00*/  IMAD.MOV.U32 R6, RZ, RZ, R20 ;  /* 0x000000ffff067224 */ /* 0x000fe400078e0014 */
[----:B------:R-:W-:Y:S01]  /*0a10*/  IMAD.MOV.U32 R7, RZ, RZ, R21 ;  /* 0x000000ffff077224 */ /* 0x000fe200078e0015 */
[----:B------:R-:W-:Y:S06]  /*0a20*/  RET.REL.NODEC R16 `(_Z17reciprocal_kernelPK7double2jjPS_) ;  /* 0xfffffff410747950 */ /* 0x000fec0003c3ffff */
.L_x_68:
        /* <DEDUP_REMOVED lines=13> */
.L_x_120:


//--------------------- .text._Z19set_diagonal_kernelPKdjPd --------------------------
	.section	.text._Z19set_diagonal_kernelPKdjPd,"ax",@progbits
	.align	128
        .global         _Z19set_diagonal_kernelPKdjPd
        .type           _Z19set_diagonal_kernelPKdjPd,@function
        .size           _Z19set_diagonal_kernelPKdjPd,(.L_x_138 - _Z19set_diagonal_kernelPKdjPd)
        .other          _Z19set_diagonal_kernelPKdjPd,@"STO_CUDA_ENTRY STV_DEFAULT"
_Z19set_diagonal_kernelPKdjPd:
.text._Z19set_diagonal_kernelPKdjPd:
[----:B------:R-:W-:Y:S01]  /*0000*/  LDC R1, c[0x0][0x37c] ;  /* 0x0000df00ff017b82 */ /* 0x000fe20000000800 */
[----:B------:R-:W0:Y:S07]  /*0010*/  S2R R0, SR_TID.X ;  /* 0x0000000000007919 */ /* 0x000e2e0000002100 */
[----:B------:R-:W0:Y:S01]  /*0020*/  S2UR UR4, SR_CTAID.X ;  /* 0x00000000000479c3 */ /* 0x000e220000002500 */
[----:B------:R-:W1:Y:S07]  /*0030*/  LDCU UR6, c[0x0][0x388] ;  /* 0x00007100ff0677ac */ /* 0x000e6e0008000800 */
[----:B------:R-:W0:Y:S02]  /*0040*/  LDC R7, c[0x0][0x360] ;  /* 0x0000d800ff077b82 */ /* 0x000e240000000800 */
[----:B0-----:R-:W-:-:S05]  /*0050*/  IMAD R7, R7, UR4, R0 ;  /* 0x0000000407077c24 */ /* 0x001fca000f8e0200 */
[----:B-1----:R-:W-:-:S13]  /*0060*/  ISETP.GE.U32.AND P0, PT, R7, UR6, PT ;  /* 0x0000000607007c0c */ /* 0x002fda000bf06070 */
[----:B------:R-:W-:Y:S05]  /*0070*/  @P0 EXIT ;  /* 0x000000000000094d */ /* 0x000fea0003800000 */
[----:B------:R-:W0:Y:S01]  /*0080*/  LDC.64 R2, c[0x0][0x380] ;  /* 0x0000e000ff027b82 */ /* 0x000e220000000a00 */
[----:B------:R-:W1:Y:S07]  /*0090*/  LDCU.64 UR4, c[0x0][0x358] ;  /* 0x00006b00ff0477ac */ /* 0x000e6e0008000a00 */
[----:B------:R-:W2:Y:S01]  /*00a0*/  LDC.64 R4, c[0x0][0x390] ;  /* 0x0000e400ff047b82 */ /* 0x000ea20000000a00 */
[----:B0-----:R-:W-:-:S06]  /*00b0*/  IMAD.WIDE.U32 R2, R7, 0x8, R2 ;  /* 0x0000000807027825 */ /* 0x001fcc00078e0002 */
[----:B-1----:R-:W3:Y:S01]  /*00c0*/  LDG.E.64 R2, desc[UR4][R2.64] ;  /* 0x0000000402027981 */ /* 0x002ee2000c1e1b00 */
[----:B------:R-:W-:-:S04]  /*00d0*/  IMAD R7, R7, UR6, R7 ;  /* 0x0000000607077c24 */ /* 0x000fc8000f8e0207 */
[----:B--2---:R-:W-:-:S05]  /*00e0*/  IMAD.WIDE.U32 R4, R7, 0x8, R4 ;  /* 0x0000000807047825 */ /* 0x004fca00078e0004 */
[----:B---3--:R-:W-:Y:S01]  /*00f0*/  STG.E.64 desc[UR4][R4.64], R2 ;  /* 0x0000000204007986 */ /* 0x008fe2000c101b04 */
[----:B------:R-:W-:Y:S05]  /*0100*/  EXIT ;  /* 0x000000000000794d */ /* 0x000fea0003800000 */
.L_x_69:
        /* <DEDUP_REMOVED lines=15> */
.L_x_138:


//--------------------- .text._Z21set_diagonal_kernel_cPK7double2jPS_ --------------------------
	.section	.text._Z21set_diagonal_kernel_cPK7double2jPS_,"ax",@progbits
	.align	128
        .global         _Z21set_diagonal_kernel_cPK7double2jPS_
        .type           _Z21set_diagonal_kernel_cPK7double2jPS_,@function
        .size           _Z21set_diagonal_kernel_cPK7double2jPS_,(.L_x_139 - _Z21set_diagonal_kernel_cPK7double2jPS_)
        .other          _Z21set_diagonal_kernel_cPK7double2jPS_,@"STO_CUDA_ENTRY STV_DEFAULT"
_Z21set_diagonal_kernel_cPK7double2jPS_:
.text._Z21set_diagonal_kernel_cPK7double2jPS_:
        /* <DEDUP_REMOVED lines=12> */
[----:B-1----:R-:W3:Y:S01]  /*00c0*/  LDG.E.128 R4, desc[UR4][R4.64] ;  /* 0x0000000404047981 */ /* 0x002ee2000c1e1d00 */
[----:B------:R-:W-:-:S04]  /*00d0*/  IMAD R9, R9, UR6, R9 ;  /* 0x0000000609097c24 */ /* 0x000fc8000f8e0209 */
[----:B--2---:R-:W-:-:S05]  /*00e0*/  IMAD.WIDE.U32 R2, R9, 0x10, R2 ;  /* 0x0000001009027825 */ /* 0x004fca00078e0002 */
[----:B---3--:R-:W-:Y:S01]  /*00f0*/  STG.E.128 desc[UR4][R2.64], R4 ;  /* 0x0000000402007986 */ /* 0x008fe2000c101d04 */
[----:B------:R-:W-:Y:S05]  /*0100*/  EXIT ;  /* 0x000000000000794d */ /* 0x000fea0003800000 */
.L_x_70:
        /* <DEDUP_REMOVED lines=15> */
.L_x_139:


//--------------------- .text._Z19get_diagonal_kernelPKdjjPd --------------------------
	.section	.text._Z19get_diagonal_kernelPKdjjPd,"ax",@progbits
	.align	128
        .global         _Z19get_diagonal_kernelPKdjjPd
        .type           _Z19get_diagonal_kernelPKdjjPd,@function
        .size           _Z19get_diagonal_kernelPKdjjPd,(.L_x_140 - _Z19get_diagonal_kernelPKdjjPd)
        .other          _Z19get_diagonal_kernelPKdjjPd,@"STO_CUDA_ENTRY STV_DEFAULT"
_Z19get_diagonal_kernelPKdjjPd:
.text._Z19get_diagonal_kernelPKdjjPd:
[----:B------:R-:W-:Y:S01]  /*0000*/  LDC R1, c[0x0][0x37c] ;  /* 0x0000df00ff017b82 */ /* 0x000fe20000000800 */
[----:B------:R-:W0:Y:S07]  /*0010*/  S2R R0, SR_TID.X ;  /* 0x0000000000007919 */ /* 0x000e2e0000002100 */
[----:B------:R-:W0:Y:S01]  /*0020*/  S2UR UR4, SR_CTAID.X ;  /* 0x00000000000479c3 */ /* 0x000e220000002500 */
[----:B------:R-:W1:Y:S01]  /*0030*/  LDCU.64 UR6, c[0x0][0x388] ;  /* 0x00007100ff0677ac */ /* 0x000e620008000a00 */
[----:B------:R-:W2:Y:S06]  /*0040*/  S2R R3, SR_TID.Y ;  /* 0x0000000000037919 */ /* 0x000eac0000002200 */
[----:B------:R-:W0:Y:S08]  /*0050*/  LDC R7, c[0x0][0x360] ;  /* 0x0000d800ff077b82 */ /* 0x000e300000000800 */
[----:B------:R-:W2:Y:S08]  /*0060*/  S2UR UR5, SR_CTAID.Y ;  /* 0x00000000000579c3 */ /* 0x000eb00000002600 */
[----:B------:R-:W2:Y:S01]  /*0070*/  LDC R2, c[0x0][0x364] ;  /* 0x0000d900ff027b82 */ /* 0x000ea20000000800 */
[----:B0-----:R-:W-:-:S05]  /*0080*/  IMAD R7, R7, UR4, R0 ;  /* 0x0000000407077c24 */ /* 0x001fca000f8e0200 */
[----:B-1----:R-:W-:Y:S01]  /*0090*/  ISETP.GE.U32.AND P0, PT, R7, UR7, PT ;  /* 0x0000000707007c0c */ /* 0x002fe2000bf06070 */
[----:B--2---:R-:W-:-:S05]  /*00a0*/  IMAD R0, R2, UR5, R3 ;  /* 0x0000000502007c24 */ /* 0x004fca000f8e0203 */
[----:B------:R-:W-:-:S04]  /*00b0*/  ISETP.GE.U32.OR P0, PT, R0, UR6, P0 ;  /* 0x0000000600007c0c */ /* 0x000fc80008706470 */
[----:B------:R-:W-:-:S13]  /*00c0*/  ISETP.NE.OR P0, PT, R7, R0, P0 ;  /* 0x000000000700720c */ /* 0x000fda0000705670 */
[----:B------:R-:W-:Y:S05]  /*00d0*/  @P0 EXIT ;  /* 0x000000000000094d */ /* 0x000fea0003800000 */
[----:B------:R-:W0:Y:S01]  /*00e0*/  LDC.64 R2, c[0x0][0x380] ;  /* 0x0000e000ff027b82 */ /* 0x000e220000000a00 */
[----:B------:R-:W1:Y:S01]  /*00f0*/  LDCU.64 UR4, c[0x0][0x358] ;  /* 0x00006b00ff0477ac */ /* 0x000e620008000a00 */
[----:B------:R-:W-:-:S04]  /*0100*/  IMAD R5, R7, UR6, R7 ;  /* 0x0000000607057c24 */ /* 0x000fc8000f8e0207 */
[----:B0-----:R-:W-:Y:S02]  /*0110*/  IMAD.WIDE.U32 R2, R5, 0x8, R2 ;  /* 0x0000000805027825 */ /* 0x001fe400078e0002 */
[----:B------:R-:W0:Y:S04]  /*0120*/  LDC.64 R4, c[0x0][0x390] ;  /* 0x0000e400ff047b82 */ /* 0x000e280000000a00 */
[----:B-1----:R-:W2:Y:S01]  /*0130*/  LDG.E.64 R2, desc[UR4][R2.64] ;  /* 0x0000000402027981 */ /* 0x002ea2000c1e1b00 */
[----:B0-----:R-:W-:-:S05]  /*0140*/  IMAD.WIDE.U32 R4, R7, 0x8, R4 ;  /* 0x0000000807047825 */ /* 0x001fca00078e0004 */
[----:B--2---:R-:W-:Y:S01]  /*0150*/  STG.E.64 desc[UR4][R4.64], R2 ;  /* 0x0000000204007986 */ /* 0x004fe2000c101b04 */
[----:B------:R-:W-:Y:S05]  /*0160*/  EXIT ;  /* 0x000000000000794d */ /* 0x000fea0003800000 */
.L_x_71:
        /* <DEDUP_REMOVED lines=9> */
.L_x_140:


//--------------------- .text._Z19get_diagonal_kernelPK7double2jjPS_ --------------------------
	.section	.text._Z19get_diagonal_kernelPK7double2jjPS_,"ax",@progbits
	.align	128
        .global         _Z19get_diagonal_kernelPK7double2jjPS_
        .type           _Z19get_diagonal_kernelPK7double2jjPS_,@function
        .size           _Z19get_diagonal_kernelPK7double2jjPS_,(.L_x_141 - _Z19get_diagonal_kernelPK7double2jjPS_)
        .other          _Z19get_diagonal_kernelPK7double2jjPS_,@"STO_CUDA_ENTRY STV_DEFAULT"
_Z19get_diagonal_kernelPK7double2jjPS_:
.text._Z19get_diagonal_kernelPK7double2jjPS_:
        /* <DEDUP_REMOVED lines=19> */
[----:B-1----:R-:W2:Y:S01]  /*0130*/  LDG.E.128 R4, desc[UR4][R4.64] ;  /* 0x0000000404047981 */ /* 0x002ea2000c1e1d00 */
[----:B0-----:R-:W-:-:S05]  /*0140*/  IMAD.WIDE.U32 R2, R9, 0x10, R2 ;  /* 0x0000001009027825 */ /* 0x001fca00078e0002 */
[----:B--2---:R-:W-:Y:S01]  /*0150*/  STG.E.128 desc[UR4][R2.64], R4 ;  /* 0x0000000402007986 */ /* 0x004fe2000c101d04 */
[----:B------:R-:W-:Y:S05]  /*0160*/  EXIT ;  /* 0x000000000000794d */ /* 0x000fea0003800000 */
.L_x_72:
        /* <DEDUP_REMOVED lines=9> */
.L_x_141:


//--------------------- .text._Z26cu_gspat_normalize2_kernelPK7double2S1_jPS_ --------------------------
	.section	.text._Z26cu_gspat_normalize2_kernelPK7double2S1_jPS_,"ax",@progbits
	.align	128
        .global         _Z26cu_gspat_normalize2_kernelPK7double2S1_jPS_
        .type           _Z26cu_gspat_normalize2_kernelPK7double2S1_jPS_,@function
        .size           _Z26cu_gspat_normalize2_kernelPK7double2S1_jPS_,(.L_x_121 - _Z26cu_gspat_normalize2_kernelPK7double2S1_jPS_)
        .other          _Z26cu_gspat_normalize2_kernelPK7double2S1_jPS_,@"STO_CUDA_ENTRY STV_DEFAULT"
_Z26cu_gspat_normalize2_kernelPK7double2S1_jPS_:
.text._Z26cu_gspat_normalize2_kernelPK7double2S1_jPS_:
[----:B------:R-:W-:Y:S01]  /*0000*/  LDC R1, c[0x0][0x37c] ;  /* 0x0000df00ff017b82 */ /* 0x000fe20000000800 */
[----:B------:R-:W0:Y:S01]  /*0010*/  S2R R0, SR_CTAID.X ;  /* 0x0000000000007919 */ /* 0x000e220000002500 */
[----:B------:R-:W0:Y:S01]  /*0020*/  LDCU UR4, c[0x0][0x360] ;  /* 0x00006c00ff0477ac */ /* 0x000e220008000800 */
[----:B------:R-:W0:Y:S01]  /*0030*/  S2R R3, SR_TID.X ;  /* 0x0000000000037919 */ /* 0x000e220000002100 */
[----:B------:R-:W1:Y:S01]  /*0040*/  LDCU UR5, c[0x0][0x390] ;  /* 0x00007200ff0577ac */ /* 0x000e620008000800 */
[----:B0-----:R-:W-:-:S05]  /*0050*/  IMAD R0, R0, UR4, R3 ;  /* 0x0000000400007c24 */ /* 0x001fca000f8e0203 */
[----:B-1----:R-:W-:-:S13]  /*0060*/  ISETP.GE.U32.AND P0, PT, R0, UR5, PT ;  /* 0x0000000500007c0c */ /* 0x002fda000bf06070 */
[----:B------:R-:W-:Y:S05]  /*0070*/  @P0 EXIT ;  /* 0x000000000000094d */ /* 0x000fea0003800000 */
[----:B------:R-:W0:Y:S01]  /*0080*/  LDC.64 R4, c[0x0][0x388] ;  /* 0x0000e200ff047b82 */ /* 0x000e220000000a00 */
[----:B------:R-:W1:Y:S01]  /*0090*/  LDCU.64 UR4, c[0x0][0x358] ;  /* 0x00006b00ff0477ac */ /* 0x000e620008000a00 */
        /* <DEDUP_REMOVED lines=24> */
[----:B------:R-:W-:Y:S05]  /*0220*/  CALL.REL.NOINC `($__internal_4_$__cuda_sm20_div_rn_f64_full) ;  /* 0x00000000008c7944 */ /* 0x000fea0003c00000 */
[----:B------:R-:W-:Y:S02]  /*0230*/  IMAD.MOV.U32 R2, RZ, RZ, R4 ;  /* 0x000000ffff027224 */ /* 0x000fe400078e0004 */
[----:B------:R-:W-:-:S07]  /*0240*/  IMAD.MOV.U32 R3, RZ, RZ, R5 ;  /* 0x000000ffff037224 */ /* 0x000fce00078e0005 */
.L_x_74:
[----:B------:R-:W-:Y:S05]  /*0250*/  BSYNC.RECONVERGENT B0 ;  /* 0x0000000000007941 */ /* 0x000fea0003800200 */
.L_x_73:
[----:B------:R-:W0:Y:S01]  /*0260*/  MUFU.RCP64H R5, R9 ;  /* 0x0000000900057308 */ /* 0x000e220000001800 */
[----:B------:R-:W-:Y:S01]  /*0270*/  IMAD.MOV.U32 R4, RZ, RZ, 0x1 ;  /* 0x00000001ff047424 */ /* 0x000fe200078e00ff */
[----:B------:R-:W-:Y:S01]  /*0280*/  FSETP.GEU.AND P1, PT, |R7|, 6.5827683646048100446e-37, PT ;  /* 0x036000000700780b */ /* 0x000fe20003f2e200 */
[----:B------:R-:W-:Y:S04]  /*0290*/  BSSY.RECONVERGENT B0, `(.L_x_75) ;  /* 0x0000012000007945 */ /* 0x000fe80003800200 */
        /* <DEDUP_REMOVED lines=17> */
.L_x_76:
[----:B------:R-:W-:Y:S05]  /*03b0*/  BSYNC.RECONVERGENT B0 ;  /* 0x0000000000007941 */ /* 0x000fea0003800200 */
.L_x_75:
[----:B------:R-:W0:Y:S08]  /*03c0*/  LDC.64 R6, c[0x0][0x380] ;  /* 0x0000e000ff067b82 */ /* 0x000e300000000a00 */
[----:B------:R-:W1:Y:S01]  /*03d0*/  LDC.64 R10, c[0x0][0x398] ;  /* 0x0000e600ff0a7b82 */ /* 0x000e620000000a00 */
[----:B0-----:R-:W-:-:S06]  /*03e0*/  IMAD.WIDE.U32 R6, R0, 0x10, R6 ;  /* 0x0000001000067825 */ /* 0x001fcc00078e0006 */
[----:B------:R-:W2:Y:S02]  /*03f0*/  LDG.E.64 R6, desc[UR4][R6.64] ;  /* 0x0000000406067981 */ /* 0x000ea4000c1e1b00 */
[----:B--2---:R-:W-:-:S08]  /*0400*/  DMUL R8, R6, R6 ;  /* 0x0000000606087228 */ /* 0x004fd00000000000 */
[C---:B------:R-:W-:Y:S02]  /*0410*/  DMUL R12, R8.reuse, R2 ;  /* 0x00000002080c7228 */ /* 0x040fe40000000000 */
[----:B------:R-:W-:Y:S01]  /*0420*/  DMUL R14, R8, R4 ;  /* 0x00000004080e7228 */ /* 0x000fe20000000000 */
[----:B-1----:R-:W-:-:S06]  /*0430*/  IMAD.WIDE.U32 R2, R0, 0x10, R10 ;  /* 0x0000001000027825 */ /* 0x002fcc00078e000a */
[----:B------:R-:W-:Y:S01]  /*0440*/  STG.E.128 desc[UR4][R2.64], R12 ;  /* 0x0000000c02007986 */ /* 0x000fe2000c101d04 */
[----:B------:R-:W-:Y:S05]  /*0450*/  EXIT ;  /* 0x000000000000794d */ /* 0x000fea0003800000 */
        .weak           $__internal_4_$__cuda_sm20_div_rn_f64_full
        .type           $__internal_4_$__cuda_sm20_div_rn_f64_full,@function
        .size           $__internal_4_$__cuda_sm20_div_rn_f64_full,(.L_x_121 - $__internal_4_$__cuda_sm20_div_rn_f64_full)
$__internal_4_$__cuda_sm20_div_rn_f64_full:
        /* <DEDUP_REMOVED lines=66> */
.L_x_78:
        /* <DEDUP_REMOVED lines=16> */
.L_x_81:
[----:B------:R-:W-:Y:S01]  /*0980*/  LOP3.LUT R21, R11, 0x80000, RZ, 0xfc, !PT ;  /* 0x000800000b157812 */ /* 0x000fe200078efcff */
[----:B------:R-:W-:Y:S01]  /*0990*/  IMAD.MOV.U32 R20, RZ, RZ, R10 ;  /* 0x000000ffff147224 */ /* 0x000fe200078e000a */
[----:B------:R-:W-:Y:S06]  /*09a0*/  BRA `(.L_x_79) ;  /* 0x0000000000087947 */ /* 0x000fec0003800000 */
.L_x_80:
[----:B------:R-:W-:Y:S01]  /*09b0*/  LOP3.LUT R21, R13, 0x80000, RZ, 0xfc, !PT ;  /* 0x000800000d157812 */ /* 0x000fe200078efcff */
[----:B------:R-:W-:-:S07]  /*09c0*/  IMAD.MOV.U32 R20, RZ, RZ, R12 ;  /* 0x000000ffff147224 */ /* 0x000fce00078e000c */
.L_x_79:
[----:B------:R-:W-:Y:S05]  /*09d0*/  BSYNC.RECONVERGENT B1 ;  /* 0x0000000000017941 */ /* 0x000fea0003800200 */
.L_x_77:
[----:B------:R-:W-:Y:S02]  /*09e0*/  IMAD.MOV.U32 R17, RZ, RZ, 0x0 ;  /* 0x00000000ff117424 */ /* 0x000fe400078e00ff */
[----:B------:R-:W-:Y:S02]  /*09f0*/  IMAD.MOV.U32 R4, RZ, RZ, R20 ;  /* 0x000000ffff047224 */ /* 0x000fe400078e0014 */
[----:B------:R-:W-:Y:S01]  /*0a00*/  IMAD.MOV.U32 R5, RZ, RZ, R21 ;  /* 0x000000ffff057224 */ /* 0x000fe200078e0015 */
[----:B------:R-:W-:Y:S06]  /*0a10*/  RET.REL.NODEC R16 `(_Z26cu_gspat_normalize2_kernelPK7double2S1_jPS_) ;  /* 0xfffffff410787950 */ /* 0x000fec0003c3ffff */
.L_x_82:
        /* <DEDUP_REMOVED lines=14> */
.L_x_121:


//--------------------- .text._Z25cu_gspat_normalize_kernelPK7double2S1_jPS_ --------------------------
	.section	.text._Z25cu_gspat_normalize_kernelPK7double2S1_jPS_,"ax",@progbits
	.align	128
        .global         _Z25cu_gspat_normalize_kernelPK7double2S1_jPS_
        .type           _Z25cu_gspat_normalize_kernelPK7double2S1_jPS_,@function
        .size           _Z25cu_gspat_normalize_kernelPK7double2S1_jPS_,(.L_x_123 - _Z25cu_gspat_normalize_kernelPK7double2S1_jPS_)
        .other          _Z25cu_gspat_normalize_kernelPK7double2S1_jPS_,@"STO_CUDA_ENTRY STV_DEFAULT"
_Z25cu_gspat_normalize_kernelPK7double2S1_jPS_:
.text._Z25cu_gspat_normalize_kernelPK7double2S1_jPS_:
        /* <DEDUP_REMOVED lines=14> */
[----:B------:R-:W-:Y:S01]  /*00e0*/  IMAD.MOV.U32 R13, RZ, RZ, 0x3fd80000 ;  /* 0x3fd80000ff0d7424 */ /* 0x000fe200078e00ff */
        /* <DEDUP_REMOVED lines=17> */
[----:B------:R-:W-:Y:S05]  /*0200*/  CALL.REL.NOINC `($__internal_6_$__cuda_sm20_dsqrt_rn_f64_mediumpath_v1) ;  /* 0x0000000800587944 */ /* 0x000fea0003c00000 */
[----:B------:R-:W-:Y:S02]  /*0210*/  IMAD.MOV.U32 R8, RZ, RZ, R10 ;  /* 0x000000ffff087224 */ /* 0x000fe400078e000a */
[----:B------:R-:W-:-:S07]  /*0220*/  IMAD.MOV.U32 R9, RZ, RZ, R11 ;  /* 0x000000ffff097224 */ /* 0x000fce00078e000b */
.L_x_84:
[----:B------:R-:W-:Y:S05]  /*0230*/  BSYNC.RECONVERGENT B0 ;  /* 0x0000000000007941 */ /* 0x000fea0003800200 */
.L_x_83:
[----:B------:R-:W0:Y:S01]  /*0240*/  MUFU.RCP64H R3, R9 ;  /* 0x0000000900037308 */ /* 0x000e220000001800 */
[----:B------:R-:W-:Y:S01]  /*0250*/  IMAD.MOV.U32 R2, RZ, RZ, 0x1 ;  /* 0x00000001ff027424 */ /* 0x000fe200078e00ff */
[----:B------:R-:W-:Y:S01]  /*0260*/  FSETP.GEU.AND P1, PT, |R5|, 6.5827683646048100446e-37, PT ;  /* 0x036000000500780b */ /* 0x000fe20003f2e200 */
[----:B------:R-:W-:Y:S04]  /*0270*/  BSSY.RECONVERGENT B0, `(.L_x_85) ;  /* 0x0000014000007945 */ /* 0x000fe80003800200 */
[----:B0-----:R-:W-:-:S08]  /*0280*/  DFMA R10, R2, -R8, 1 ;  /* 0x3ff00000020a742b */ /* 0x001fd00000000808 */
[----:B------:R-:W-:-:S08]  /*0290*/  DFMA R10, R10, R10, R10 ;  /* 0x0000000a0a0a722b */ /* 0x000fd0000000000a */
[----:B------:R-:W-:-:S08]  /*02a0*/  DFMA R10, R2, R10, R2 ;  /* 0x0000000a020a722b */ /* 0x000fd00000000002 */
[----:B------:R-:W-:-:S08]  /*02b0*/  DFMA R2, R10, -R8, 1 ;  /* 0x3ff000000a02742b */ /* 0x000fd00000000808 */
[----:B------:R-:W-:-:S08]  /*02c0*/  DFMA R2, R10, R2, R10 ;  /* 0x000000020a02722b */ /* 0x000fd0000000000a */
[----:B------:R-:W-:-:S08]  /*02d0*/  DMUL R10, R4, R2 ;  /* 0x00000002040a7228 */ /* 0x000fd00000000000 */
[----:B------:R-:W-:-:S08]  /*02e0*/  DFMA R12, R10, -R8, R4 ;  /* 0x800000080a0c722b */ /* 0x000fd00000000004 */
        /* <DEDUP_REMOVED lines=9> */
[----:B------:R-:W-:Y:S05]  /*0380*/  CALL.REL.NOINC `($__internal_5_$__cuda_sm20_div_rn_f64_full) ;  /* 0x0000000000887944 */ /* 0x000fea0003c00000 */
[----:B------:R-:W-:Y:S01]  /*0390*/  IMAD.MOV.U32 R2, RZ, RZ, R4 ;  /* 0x000000ffff027224 */ /* 0x000fe200078e0004 */
[----:B------:R-:W-:-:S07]  /*03a0*/  MOV R3, R5 ;  /* 0x0000000500037202 */ /* 0x000fce0000000f00 */
.L_x_86:
[----:B------:R-:W-:Y:S05]  /*03b0*/  BSYNC.RECONVERGENT B0 ;  /* 0x0000000000007941 */ /* 0x000fea0003800200 */
.L_x_85:
        /* <DEDUP_REMOVED lines=21> */
.L_x_88:
[----:B------:R-:W-:Y:S05]  /*0510*/  BSYNC.RECONVERGENT B0 ;  /* 0x0000000000007941 */ /* 0x000fea0003800200 */
.L_x_87:
[----:B------:R-:W0:Y:S08]  /*0520*/  LDC.64 R6, c[0x0][0x380] ;  /* 0x0000e000ff067b82 */ /* 0x000e300000000a00 */
[----:B------:R-:W1:Y:S01]  /*0530*/  LDC.64 R12, c[0x0][0x398] ;  /* 0x0000e600ff0c7b82 */ /* 0x000e620000000a00 */
[----:B0-----:R-:W-:-:S06]  /*0540*/  IMAD.WIDE.U32 R6, R0, 0x10, R6 ;  /* 0x0000001000067825 */ /* 0x001fcc00078e0006 */
[----:B------:R-:W2:Y:S02]  /*0550*/  LDG.E.64 R6, desc[UR4][R6.64] ;  /* 0x0000000406067981 */ /* 0x000ea4000c1e1b00 */
[C---:B--2---:R-:W-:Y:S02]  /*0560*/  DMUL R8, R6.reuse, R2 ;  /* 0x0000000206087228 */ /* 0x044fe40000000000 */
[----:B------:R-:W-:Y:S01]  /*0570*/  DMUL R10, R6, R4 ;  /* 0x00000004060a7228 */ /* 0x000fe20000000000 */
[----:B-1----:R-:W-:-:S06]  /*0580*/  IMAD.WIDE.U32 R2, R0, 0x10, R12 ;  /* 0x0000001000027825 */ /* 0x002fcc00078e000c */
[----:B------:R-:W-:Y:S01]  /*0590*/  STG.E.128 desc[UR4][R2.64], R8 ;  /* 0x0000000802007986 */ /* 0x000fe2000c101d04 */
[----:B------:R-:W-:Y:S05]  /*05a0*/  EXIT ;  /* 0x000000000000794d */ /* 0x000fea0003800000 */
        .weak           $__internal_5_$__cuda_sm20_div_rn_f64_full
        .type           $__internal_5_$__cuda_sm20_div_rn_f64_full,@function
        .size           $__internal_5_$__cuda_sm20_div_rn_f64_full,($__internal_6_$__cuda_sm20_dsqrt_rn_f64_mediumpath_v1 - $__internal_5_$__cuda_sm20_div_rn_f64_full)
$__internal_5_$__cuda_sm20_div_rn_f64_full:
        /* <DEDUP_REMOVED lines=21> */
[----:B------:R-:W-:-:S07]  /*0700*/  MOV R19, R17 ;  /* 0x0000001100137202 */ /* 0x000fce0000000f00 */
        /* <DEDUP_REMOVED lines=44> */
.L_x_90:
[----:B------:R-:W-:-:S14]  /*09d0*/  DSETP.NAN.AND P0, PT, R12, R12, PT ;  /* 0x0000000c0c00722a */ /* 0x000fdc0003f08000 */
[----:B------:R-:W-:Y:S05]  /*09e0*/  @P0 BRA `(.L_x_92) ;  /* 0x0000000000440947 */ /* 0x000fea0003800000 */
[----:B------:R-:W-:-:S14]  /*09f0*/  DSETP.NAN.AND P0, PT, R10, R10, PT ;  /* 0x0000000a0a00722a */ /* 0x000fdc0003f08000 */
[----:B------:R-:W-:Y:S05]  /*0a00*/  @P0 BRA `(.L_x_93) ;  /* 0x0000000000300947 */ /* 0x000fea0003800000 */
[----:B------:R-:W-:Y:S01]  /*0a10*/  ISETP.NE.AND P0, PT, R19, R26, PT ;  /* 0x0000001a1300720c */ /* 0x000fe20003f05270 */
[----:B------:R-:W-:Y:S01]  /*0a20*/  IMAD.MOV.U32 R20, RZ, RZ, 0x0 ;  /* 0x00000000ff147424 */ /* 0x000fe200078e00ff */
[----:B------:R-:W-:-:S11]  /*0a30*/  MOV R21, 0xfff80000 ;  /* 0xfff8000000157802 */ /* 0x000fd60000000f00 */
        /* <DEDUP_REMOVED lines=9> */
.L_x_93:
[----:B------:R-:W-:Y:S01]  /*0ad0*/  LOP3.LUT R21, R11, 0x80000, RZ, 0xfc, !PT ;  /* 0x000800000b157812 */ /* 0x000fe200078efcff */
[----:B------:R-:W-:Y:S01]  /*0ae0*/  IMAD.MOV.U32 R20, RZ, RZ, R10 ;  /* 0x000000ffff147224 */ /* 0x000fe200078e000a */
[----:B------:R-:W-:Y:S06]  /*0af0*/  BRA `(.L_x_91) ;  /* 0x0000000000087947 */ /* 0x000fec0003800000 */
.L_x_92:
[----:B------:R-:W-:Y:S01]  /*0b00*/  LOP3.LUT R21, R13, 0x80000, RZ, 0xfc, !PT ;  /* 0x000800000d157812 */ /* 0x000fe200078efcff */
[----:B------:R-:W-:-:S07]  /*0b10*/  IMAD.MOV.U32 R20, RZ, RZ, R12 ;  /* 0x000000ffff147224 */ /* 0x000fce00078e000c */
.L_x_91:
[----:B------:R-:W-:Y:S05]  /*0b20*/  BSYNC.RECONVERGENT B1 ;  /* 0x0000000000017941 */ /* 0x000fea0003800200 */
.L_x_89:
[----:B------:R-:W-:Y:S02]  /*0b30*/  IMAD.MOV.U32 R17, RZ, RZ, 0x0 ;  /* 0x00000000ff117424 */ /* 0x000fe400078e00ff */
[----:B------:R-:W-:Y:S02]  /*0b40*/  IMAD.MOV.U32 R4, RZ, RZ, R20 ;  /* 0x000000ffff047224 */ /* 0x000fe400078e0014 */
[----:B------:R-:W-:Y:S01]  /*0b50*/  IMAD.MOV.U32 R5, RZ, RZ, R21 ;  /* 0x000000ffff057224 */ /* 0x000fe200078e0015 */
[----:B------:R-:W-:Y:S06]  /*0b60*/  RET.REL.NODEC R16 `(_Z25cu_gspat_normalize_kernelPK7double2S1_jPS_) ;  /* 0xfffffff410247950 */ /* 0x000fec0003c3ffff */
        .weak           $__internal_6_$__cuda_sm20_dsqrt_rn_f64_mediumpath_v1
        .type           $__internal_6_$__cuda_sm20_dsqrt_rn_f64_mediumpath_v1,@function
        .size           $__internal_6_$__cuda_sm20_dsqrt_rn_f64_mediumpath_v1,(.L_x_123 - $__internal_6_$__cuda_sm20_dsqrt_rn_f64_mediumpath_v1)
$__internal_6_$__cuda_sm20_dsqrt_rn_f64_mediumpath_v1:
        /* <DEDUP_REMOVED lines=12> */
.L_x_95:
[----:B------:R-:W-:-:S14]  /*0c30*/  DSETP.NE.AND P0, PT, R2, RZ, PT ;  /* 0x000000ff0200722a */ /* 0x000fdc0003f05000 */
[----:B------:R-:W-:Y:S05]  /*0c40*/  @!P0 BRA `(.L_x_97) ;  /* 0x0000000000588947 */ /* 0x000fea0003800000 */
[----:B------:R-:W-:-:S13]  /*0c50*/  ISETP.GE.AND P0, PT, R3, RZ, PT ;  /* 0x000000ff0300720c */ /* 0x000fda0003f06270 */
[----:B------:R-:W-:Y:S02]  /*0c60*/  @!P0 IMAD.MOV.U32 R10, RZ, RZ, 0x0 ;  /* 0x00000000ff0a8424 */ /* 0x000fe400078e00ff */
[----:B------:R-:W-:Y:S01]  /*0c70*/  @!P0 IMAD.MOV.U32 R11, RZ, RZ, -0x80000 ;  /* 0xfff80000ff0b8424 */ /* 0x000fe200078e00ff */
[----:B------:R-:W-:Y:S06]  /*0c80*/  @!P0 BRA `(.L_x_96) ;  /* 0x00000000004c8947 */ /* 0x000fec0003800000 */
[----:B------:R-:W-:-:S13]  /*0c90*/  ISETP.GT.AND P0, PT, R3, 0x7fefffff, PT ;  /* 0x7fefffff0300780c */ /* 0x000fda0003f04270 */
[----:B------:R-:W-:Y:S05]  /*0ca0*/  @P0 BRA `(.L_x_97) ;  /* 0x0000000000400947 */ /* 0x000fea0003800000 */
[----:B------:R-:W-:Y:S01]  /*0cb0*/  DMUL R2, R2, 8.11296384146066816958e+31 ;  /* 0x4690000002027828 */ /* 0x000fe20000000000 */
[----:B------:R-:W-:Y:S02]  /*0cc0*/  IMAD.MOV.U32 R10, RZ, RZ, RZ ;  /* 0x000000ffff0a7224 */ /* 0x000fe400078e00ff */
[----:B------:R-:W-:Y:S02]  /*0cd0*/  IMAD.MOV.U32 R14, RZ, RZ, 0x0 ;  /* 0x00000000ff0e7424 */ /* 0x000fe400078e00ff */
[----:B------:R-:W-:Y:S01]  /*0ce0*/  IMAD.MOV.U32 R15, RZ, RZ, 0x3fd80000 ;  /* 0x3fd80000ff0f7424 */ /* 0x000fe200078e00ff */
[----:B------:R-:W0:Y:S02]  /*0cf0*/  MUFU.RSQ64H R11, R3 ;  /* 0x00000003000b7308 */ /* 0x000e240000001c00 */
[----:B0-----:R-:W-:-:S08]  /*0d00*/  DMUL R12, R10, R10 ;  /* 0x0000000a0a0c7228 */ /* 0x001fd00000000000 */
[----:B------:R-:W-:-:S08]  /*0d10*/  DFMA R12, R2, -R12, 1 ;  /* 0x3ff00000020c742b */ /* 0x000fd0000000080c */
[----:B------:R-:W-:Y:S02]  /*0d20*/  DFMA R14, R12, R14, 0.5 ;  /* 0x3fe000000c0e742b */ /* 0x000fe4000000000e */
[----:B------:R-:W-:-:S08]  /*0d30*/  DMUL R12, R10, R12 ;  /* 0x0000000c0a0c7228 */ /* 0x000fd00000000000 */
[----:B------:R-:W-:-:S08]  /*0d40*/  DFMA R12, R14, R12, R10 ;  /* 0x0000000c0e0c722b */ /* 0x000fd0000000000a */
[----:B------:R-:W-:Y:S02]  /*0d50*/  DMUL R10, R2, R12 ;  /* 0x0000000c020a7228 */ /* 0x000fe40000000000 */
[----:B------:R-:W-:-:S06]  /*0d60*/  VIADD R13, R13, 0xfff00000 ;  /* 0xfff000000d0d7836 */ /* 0x000fcc0000000000 */
[----:B------:R-:W-:-:S08]  /*0d70*/  DFMA R14, R10, -R10, R2 ;  /* 0x8000000a0a0e722b */ /* 0x000fd00000000002 */
[----:B------:R-:W-:-:S10]  /*0d80*/  DFMA R10, R12, R14, R10 ;  /* 0x0000000e0c0a722b */ /* 0x000fd4000000000a */
[----:B------:R-:W-:Y:S01]  /*0d90*/  VIADD R11, R11, 0xfcb00000 ;  /* 0xfcb000000b0b7836 */ /* 0x000fe20000000000 */
[----:B------:R-:W-:Y:S06]  /*0da0*/  BRA `(.L_x_96) ;  /* 0x0000000000047947 */ /* 0x000fec0003800000 */
.L_x_97:
[----:B------:R-:W-:-:S11]  /*0db0*/  DADD R10, R2, R2 ;  /* 0x00000000020a7229 */ /* 0x000fd60000000002 */
.L_x_96:
[----:B------:R-:W-:Y:S05]  /*0dc0*/  BSYNC.RECONVERGENT B1 ;  /* 0x0000000000017941 */ /* 0x000fea0003800200 */
.L_x_94:
[----:B------:R-:W-:-:S04]  /*0dd0*/  IMAD.MOV.U32 R9, RZ, RZ, 0x0 ;  /* 0x00000000ff097424 */ /* 0x000fc800078e00ff */
[----:B------:R-:W-:Y:S05]  /*0de0*/  RET.REL.NODEC R8 `(_Z25cu_gspat_normalize_kernelPK7double2S1_jPS_) ;  /* 0xfffffff008847950 */ /* 0x000fea0003c3ffff */
.L_x_98:
        /* <DEDUP_REMOVED lines=9> */
.L_x_123:


//--------------------- .text._Z22cu_gs_normalize_kernelPK7double2jPS_ --------------------------
	.section	.text._Z22cu_gs_normalize_kernelPK7double2jPS_,"ax",@progbits
	.align	128
        .global         _Z22cu_gs_normalize_kernelPK7double2jPS_
        .type           _Z22cu_gs_normalize_kernelPK7double2jPS_,@function
        .size           _Z22cu_gs_normalize_kernelPK7double2jPS_,(.L_x_125 - _Z22cu_gs_normalize_kernelPK7double2jPS_)
        .other          _Z22cu_gs_normalize_kernelPK7double2jPS_,@"STO_CUDA_ENTRY STV_DEFAULT"
_Z22cu_gs_normalize_kernelPK7double2jPS_:
.text._Z22cu_gs_normalize_kernelPK7double2jPS_:
        /* <DEDUP_REMOVED lines=10> */
[----:B0-----:R-:W-:-:S05]  /*00a0*/  IMAD.WIDE.U32 R6, R0, 0x10, R6 ;  /* 0x0000001000067825 */ /* 0x001fca00078e0006 */
        /* <DEDUP_REMOVED lines=21> */
[----:B------:R-:W-:Y:S05]  /*0200*/  CALL.REL.NOINC `($__internal_8_$__cuda_sm20_dsqrt_rn_f64_mediumpath_v1) ;  /* 0x0000000800487944 */ /* 0x000fea0003c00000 */
[----:B------:R-:W-:Y:S02]  /*0210*/  IMAD.MOV.U32 R12, RZ, RZ, R2 ;  /* 0x000000ffff0c7224 */ /* 0x000fe400078e0002 */
[----:B------:R-:W-:-:S07]  /*0220*/  IMAD.MOV.U32 R13, RZ, RZ, R3 ;  /* 0x000000ffff0d7224 */ /* 0x000fce00078e0003 */
.L_x_100:
[----:B------:R-:W-:Y:S05]  /*0230*/  BSYNC.RECONVERGENT B0 ;  /* 0x0000000000007941 */ /* 0x000fea0003800200 */
.L_x_99:
        /* <DEDUP_REMOVED lines=17> */
[----:B------:R-:W-:-:S07]  /*0350*/  IMAD.MOV.U32 R15, RZ, RZ, R13 ;  /* 0x000000ffff0f7224 */ /* 0x000fce00078e000d */
[----:B------:R-:W-:Y:S05]  /*0360*/  CALL.REL.NOINC `($__internal_7_$__cuda_sm20_div_rn_f64_full) ;  /* 0x0000000000887944 */ /* 0x000fea0003c00000 */
[----:B------:R-:W-:Y:S02]  /*0370*/  IMAD.MOV.U32 R2, RZ, RZ, R20 ;  /* 0x000000ffff027224 */ /* 0x000fe400078e0014 */
[----:B------:R-:W-:-:S07]  /*0380*/  IMAD.MOV.U32 R3, RZ, RZ, R21 ;  /* 0x000000ffff037224 */ /* 0x000fce00078e0015 */
.L_x_102:
[----:B------:R-:W-:Y:S05]  /*0390*/  BSYNC.RECONVERGENT B0 ;  /* 0x0000000000007941 */ /* 0x000fea0003800200 */
.L_x_101:
        /* <DEDUP_REMOVED lines=20> */
[----:B------:R-:W-:Y:S05]  /*04e0*/  CALL.REL.NOINC `($__internal_7_$__cuda_sm20_div_rn_f64_full) ;  /* 0x0000000000287944 */ /* 0x000fea0003c00000 */
[----:B------:R-:W-:Y:S02]  /*04f0*/  IMAD.MOV.U32 R4, RZ, RZ, R20 ;  /* 0x000000ffff047224 */ /* 0x000fe400078e0014 */
[----:B------:R-:W-:-:S07]  /*0500*/  IMAD.MOV.U32 R5, RZ, RZ, R21 ;  /* 0x000000ffff057224 */ /* 0x000fce00078e0015 */
.L_x_104:
[----:B------:R-:W-:Y:S05]  /*0510*/  BSYNC.RECONVERGENT B0 ;  /* 0x0000000000007941 */ /* 0x000fea0003800200 */
.L_x_103:
[----:B------:R-:W0:Y:S02]  /*0520*/  LDC.64 R8, c[0x0][0x380] ;  /* 0x0000e000ff087b82 */ /* 0x000e240000000a00 */
[----:B0-----:R-:W-:-:S06]  /*0530*/  IMAD.WIDE.U32 R8, R0, 0x10, R8 ;  /* 0x0000001000087825 */ /* 0x001fcc00078e0008 */
[----:B------:R-:W2:Y:S02]  /*0540*/  LDG.E.64 R8, desc[UR4][R8.64] ;  /* 0x0000000408087981 */ /* 0x000ea4000c1e1b00 */
[C---:B--2---:R-:W-:Y:S02]  /*0550*/  DMUL R12, R8.reuse, R2 ;  /* 0x00000002080c7228 */ /* 0x044fe40000000000 */
[----:B------:R-:W-:-:S07]  /*0560*/  DMUL R14, R8, R4 ;  /* 0x00000004080e7228 */ /* 0x000fce0000000000 */
[----:B------:R-:W-:Y:S01]  /*0570*/  STG.E.128 desc[UR4][R6.64], R12 ;  /* 0x0000000c06007986 */ /* 0x000fe2000c101d04 */
[----:B------:R-:W-:Y:S05]  /*0580*/  EXIT ;  /* 0x000000000000794d */ /* 0x000fea0003800000 */
        .weak           $__internal_7_$__cuda_sm20_div_rn_f64_full
        .type           $__internal_7_$__cuda_sm20_div_rn_f64_full,@function
        .size           $__internal_7_$__cuda_sm20_div_rn_f64_full,($__internal_8_$__cuda_sm20_dsqrt_rn_f64_mediumpath_v1 - $__internal_7_$__cuda_sm20_div_rn_f64_full)
$__internal_7_$__cuda_sm20_div_rn_f64_full:
[C---:B------:R-:W-:Y:S01]  /*0590*/  FSETP.GEU.AND P0, PT, |R15|.reuse, 1.469367938527859385e-39, PT ;  /* 0x001000000f00780b */ /* 0x040fe20003f0e200 */
[----:B------:R-:W-:Y:S01]  /*05a0*/  IMAD.MOV.U32 R20, RZ, RZ, 0x1 ;  /* 0x00000001ff147424 */ /* 0x000fe200078e00ff */
[----:B------:R-:W-:Y:S01]  /*05b0*/  LOP3.LUT R16, R15, 0x800fffff, RZ, 0xc0, !PT ;  /* 0x800fffff0f107812 */ /* 0x000fe200078ec0ff */
[----:B------:R-:W-:Y:S01]  /*05c0*/  IMAD.MOV.U32 R26, RZ, RZ, 0x1ca00000 ;  /* 0x1ca00000ff1a7424 */ /* 0x000fe200078e00ff */
[C---:B------:R-:W-:Y:S01]  /*05d0*/  FSETP.GEU.AND P2, PT, |R9|.reuse, 1.469367938527859385e-39, PT ;  /* 0x001000000900780b */ /* 0x040fe20003f4e200 */
[----:B------:R-:W-:Y:S01]  /*05e0*/  BSSY.RECONVERGENT B1, `(.L_x_105) ;  /* 0x0000052000017945 */ /* 0x000fe20003800200 */
[----:B------:R-:W-:Y:S01]  /*05f0*/  LOP3.LUT R17, R16, 0x3ff00000, RZ, 0xfc, !PT ;  /* 0x3ff0000010117812 */ /* 0x000fe200078efcff */
[----:B------:R-:W-:Y:S01]  /*0600*/  IMAD.MOV.U32 R16, RZ, RZ, R14 ;  /* 0x000000ffff107224 */ /* 0x000fe200078e000e */
[----:B------:R-:W-:Y:S02]  /*0610*/  LOP3.LUT R5, R9, 0x7ff00000, RZ, 0xc0, !PT ;  /* 0x7ff0000009057812 */ /* 0x000fe400078ec0ff */
[----:B------:R-:W-:-:S03]  /*0620*/  LOP3.LUT R28, R15, 0x7ff00000, RZ, 0xc0, !PT ;  /* 0x7ff000000f1c7812 */ /* 0x000fc600078ec0ff */
[----:B------:R-:W-:Y:S01]  /*0630*/  @!P0 DMUL R16, R14, 8.98846567431157953865e+307 ;  /* 0x7fe000000e108828 */ /* 0x000fe20000000000 */
[----:B------:R-:W-:Y:S01]  /*0640*/  ISETP.GE.U32.AND P1, PT, R5, R28, PT ;  /* 0x0000001c0500720c */ /* 0x000fe20003f26070 */
[----:B------:R-:W-:Y:S02]  /*0650*/  IMAD.MOV.U32 R27, RZ, RZ, R5 ;  /* 0x000000ffff1b7224 */ /* 0x000fe400078e0005 */
[----:B------:R-:W-:Y:S02]  /*0660*/  @!P2 LOP3.LUT R22, R15, 0x7ff00000, RZ, 0xc0, !PT ;  /* 0x7ff000000f16a812 */ /* 0x000fe400078ec0ff */
[----:B------:R-:W0:Y:S02]  /*0670*/  MUFU.RCP64H R21, R17 ;  /* 0x0000001100157308 */ /* 0x000e240000001800 */
[----:B------:R-:W-:Y:S01]  /*0680*/  @!P2 ISETP.GE.U32.AND P3, PT, R5, R22, PT ;  /* 0x000000160500a20c */ /* 0x000fe20003f66070 */
[----:B------:R-:W-:Y:S01]  /*0690*/  @!P2 IMAD.MOV.U32 R22, RZ, RZ, RZ ;  /* 0x000000ffff16a224 */ /* 0x000fe200078e00ff */
[----:B------:R-:W-:-:S02]  /*06a0*/  @!P0 LOP3.LUT R28, R17, 0x7ff00000, RZ, 0xc0, !PT ;  /* 0x7ff00000111c8812 */ /* 0x000fc400078ec0ff */
[----:B------:R-:W-:-:S03]  /*06b0*/  @!P2 SEL R23, R26, 0x63400000, !P3 ;  /* 0x634000001a17a807 */ /* 0x000fc60005800000 */
[----:B------:R-:W-:Y:S01]  /*06c0*/  VIADD R29, R28, 0xffffffff ;  /* 0xffffffff1c1d7836 */ /* 0x000fe20000000000 */
[----:B------:R-:W-:-:S04]  /*06d0*/  @!P2 LOP3.LUT R23, R23, 0x80000000, R9, 0xf8, !PT ;  /* 0x800000001717a812 */ /* 0x000fc800078ef809 */
[----:B------:R-:W-:Y:S01]  /*06e0*/  @!P2 LOP3.LUT R23, R23, 0x100000, RZ, 0xfc, !PT ;  /* 0x001000001717a812 */ /* 0x000fe200078efcff */
[----:B0-----:R-:W-:-:S08]  /*06f0*/  DFMA R18, R20, -R16, 1 ;  /* 0x3ff000001412742b */ /* 0x001fd00000000810 */
        /* <DEDUP_REMOVED lines=9> */
[----:B------:R-:W-:Y:S01]  /*0790*/  DMUL R20, R24, R18 ;  /* 0x0000001218147228 */ /* 0x000fe20000000000 */
[----:B------:R-:W-:-:S04]  /*07a0*/  IADD3 R22, PT, PT, R27, -0x1, RZ ;  /* 0xffffffff1b167810 */ /* 0x000fc80007ffe0ff */
[----:B------:R-:W-:-:S03]  /*07b0*/  ISETP.GT.U32.AND P0, PT, R22, 0x7feffffe, PT ;  /* 0x7feffffe1600780c */ /* 0x000fc60003f04070 */
[----:B------:R-:W-:Y:S01]  /*07c0*/  DFMA R22, R20, -R16, R18 ;  /* 0x800000101416722b */ /* 0x000fe20000000012 */
[----:B------:R-:W-:-:S07]  /*07d0*/  ISETP.GT.U32.OR P0, PT, R29, 0x7feffffe, P0 ;  /* 0x7feffffe1d00780c */ /* 0x000fce0000704470 */
[----:B------:R-:W-:-:S06]  /*07e0*/  DFMA R22, R24, R22, R20 ;  /* 0x000000161816722b */ /* 0x000fcc0000000014 */
[----:B------:R-:W-:Y:S05]  /*07f0*/  @P0 BRA `(.L_x_106) ;  /* 0x00000000006c0947 */ /* 0x000fea0003800000 */
[----:B------:R-:W-:-:S04]  /*0800*/  LOP3.LUT R20, R15, 0x7ff00000, RZ, 0xc0, !PT ;  /* 0x7ff000000f147812 */ /* 0x000fc800078ec0ff */
[CC--:B------:R-:W-:Y:S02]  /*0810*/  VIADDMNMX R8, R5.reuse, -R20.reuse, 0xb9600000, !PT ;  /* 0xb960000005087446 */ /* 0x0c0fe40007800914 */
[----:B------:R-:W-:Y:S02]  /*0820*/  ISETP.GE.U32.AND P0, PT, R5, R20, PT ;  /* 0x000000140500720c */ /* 0x000fe40003f06070 */
[----:B------:R-:W-:Y:S01]  /*0830*/  VIMNMX R5, PT, PT, R8, 0x46a00000, PT ;  /* 0x46a0000008057848 */ /* 0x000fe20003fe0100 */
[----:B------:R-:W-:Y:S01]  /*0840*/  IMAD.MOV.U32 R8, RZ, RZ, RZ ;  /* 0x000000ffff087224 */ /* 0x000fe200078e00ff */
[----:B------:R-:W-:-:S05]  /*0850*/  SEL R26, R26, 0x63400000, !P0 ;  /* 0x634000001a1a7807 */ /* 0x000fca0004000000 */
        /* <DEDUP_REMOVED lines=21> */
.L_x_106:
        /* <DEDUP_REMOVED lines=16> */
.L_x_109:
[----:B------:R-:W-:Y:S01]  /*0ab0*/  LOP3.LUT R21, R15, 0x80000, RZ, 0xfc, !PT ;  /* 0x000800000f157812 */ /* 0x000fe200078efcff */
[----:B------:R-:W-:Y:S01]  /*0ac0*/  IMAD.MOV.U32 R20, RZ, RZ, R14 ;  /* 0x000000ffff147224 */ /* 0x000fe200078e000e */
[----:B------:R-:W-:Y:S06]  /*0ad0*/  BRA `(.L_x_107) ;  /* 0x0000000000087947 */ /* 0x000fec0003800000 */
.L_x_108:
[----:B------:R-:W-:Y:S02]  /*0ae0*/  LOP3.LUT R21, R9, 0x80000, RZ, 0xfc, !PT ;  /* 0x0008000009157812 */ /* 0x000fe400078efcff */
[----:B------:R-:W-:-:S07]  /*0af0*/  MOV R20, R8 ;  /* 0x0000000800147202 */ /* 0x000fce0000000f00 */
.L_x_107:
[----:B------:R-:W-:Y:S05]  /*0b00*/  BSYNC.RECONVERGENT B1 ;  /* 0x0000000000017941 */ /* 0x000fea0003800200 */
.L_x_105:
[----:B------:R-:W-:-:S04]  /*0b10*/  IMAD.MOV.U32 R5, RZ, RZ, 0x0 ;  /* 0x00000000ff057424 */ /* 0x000fc800078e00ff */
[----:B------:R-:W-:Y:S05]  /*0b20*/  RET.REL.NODEC R4 `(_Z22cu_gs_normalize_kernelPK7double2jPS_) ;  /* 0xfffffff404347950 */ /* 0x000fea0003c3ffff */
        .weak           $__internal_8_$__cuda_sm20_dsqrt_rn_f64_mediumpath_v1
        .type           $__internal_8_$__cuda_sm20_dsqrt_rn_f64_mediumpath_v1,@function
        .size           $__internal_8_$__cuda_sm20_dsqrt_rn_f64_mediumpath_v1,(.L_x_125 - $__internal_8_$__cuda_sm20_dsqrt_rn_f64_mediumpath_v1)
$__internal_8_$__cuda_sm20_dsqrt_rn_f64_mediumpath_v1:
[----:B------:R-:W-:Y:S01]  /*0b30*/  ISETP.GE.U32.AND P0, PT, R2, -0x3400000, PT ;  /* 0xfcc000000200780c */ /* 0x000fe20003f06070 */
[----:B------:R-:W-:Y:S01]  /*0b40*/  BSSY.RECONVERGENT B1, `(.L_x_110) ;  /* 0x0000024000017945 */ /* 0x000fe20003800200 */
[----:B------:R-:W-:-:S11]  /*0b50*/  IMAD.MOV.U32 R17, RZ, RZ, R21 ;  /* 0x000000ffff117224 */ /* 0x000fd600078e0015 */
[----:B------:R-:W-:Y:S05]  /*0b60*/  @!P0 BRA `(.L_x_111) ;  /* 0x0000000000208947 */ /* 0x000fea0003800000 */
[----:B------:R-:W-:-:S10]  /*0b70*/  DFMA.RM R14, R18, R16, R14 ;  /* 0x00000010120e722b */ /* 0x000fd4000000400e */
[----:B------:R-:W-:-:S05]  /*0b80*/  IADD3 R2, P0, PT, R14, 0x1, RZ ;  /* 0x000000010e027810 */ /* 0x000fca0007f1e0ff */
[----:B------:R-:W-:-:S06]  /*0b90*/  IMAD.X R3, RZ, RZ, R15, P0 ;  /* 0x000000ffff037224 */ /* 0x000fcc00000e060f */
[----:B------:R-:W-:-:S08]  /*0ba0*/  DFMA.RP R4, -R14, R2, R4 ;  /* 0x000000020e04722b */ /* 0x000fd00000008104 */
[----:B------:R-:W-:-:S06]  /*0bb0*/  DSETP.GT.AND P0, PT, R4, RZ, PT ;  /* 0x000000ff0400722a */ /* 0x000fcc0003f04000 */
[----:B------:R-:W-:Y:S02]  /*0bc0*/  FSEL R2, R2, R14, P0 ;  /* 0x0000000e02027208 */ /* 0x000fe40000000000 */
[----:B------:R-:W-:Y:S01]  /*0bd0*/  FSEL R3, R3, R15, P0 ;  /* 0x0000000f03037208 */ /* 0x000fe20000000000 */
[----:B------:R-:W-:Y:S06]  /*0be0*/  BRA `(.L_x_112) ;  /* 0x0000000000647947 */ /* 0x000fec0003800000 */
.L_x_111:
        /* <DEDUP_REMOVED lines=24> */
.L_x_113:
[----:B------:R-:W-:-:S11]  /*0d70*/  DADD R2, R4, R4 ;  /* 0x0000000004027229 */ /* 0x000fd60000000004 */
.L_x_112:
[----:B------:R-:W-:Y:S05]  /*0d80*/  BSYNC.RECONVERGENT B1 ;  /* 0x0000000000017941 */ /* 0x000fea0003800200 */
.L_x_110:
[----:B------:R-:W-:-:S04]  /*0d90*/  IMAD.MOV.U32 R13, RZ, RZ, 0x0 ;  /* 0x00000000ff0d7424 */ /* 0x000fc800078e00ff */
[----:B------:R-:W-:Y:S05]  /*0da0*/  RET.REL.NODEC R12 `(_Z22cu_gs_normalize_kernelPK7double2jPS_) ;  /* 0xfffffff00c947950 */ /* 0x000fea0003c3ffff */
.L_x_114:
        /* <DEDUP_REMOVED lines=13> */
.L_x_125:


//--------------------- .nv.global.init           --------------------------
	.section	.nv.global.init,"aw",@progbits
	.align	16
.nv.global.init:
	.type		__cudart_sin_cos_coeffs,@object
	.size		__cudart_sin_cos_coeffs,(__cudart_i2opi_d - __cudart_sin_cos_coeffs)
__cudart_sin_cos_coeffs:
        /*0000*/ 	.byte	0x46, 0xd2, 0xb0, 0x2c, 0xf1, 0xe5, 0x5a, 0xbe, 0x92, 0xe3, 0xac, 0x69, 0xe3, 0x1d, 0xc7, 0x3e
        /*0010*/ 	.byte	0xa1, 0x62, 0xdb, 0x19, 0xa0, 0x01, 0x2a, 0xbf, 0x18, 0x08, 0x11, 0x11, 0x11, 0x11, 0x81, 0x3f
        /*0020*/ 	.byte	0x54, 0x55, 0x55, 0x55, 0x55, 0x55, 0xc5, 0xbf, 0x00, 0x00, 0x00, 0x00, 0x00, 0x00, 0x00, 0x00
        /*0030*/ 	.byte	0x00, 0x00, 0x00, 0x00, 0x00, 0x00, 0x00, 0x00, 0x64, 0x81, 0xfd, 0x20, 0x83, 0xff, 0xa8, 0xbd
        /*0040*/ 	.byte	0x28, 0x85, 0xef, 0xc1, 0xa7, 0xee, 0x21, 0x3e, 0xd9, 0xe6, 0x06, 0x8e, 0x4f, 0x7e, 0x92, 0xbe
        /*0050*/ 	.byte	0xe9, 0xbc, 0xdd, 0x19, 0xa0, 0x01, 0xfa, 0x3e, 0x47, 0x5d, 0xc1, 0x16, 0x6c, 0xc1, 0x56, 0xbf
        /*0060*/ 	.byte	0x51, 0x55, 0x55, 0x55, 0x55, 0x55, 0xa5, 0x3f, 0x00, 0x00, 0x00, 0x00, 0x00, 0x00, 0xe0, 0xbf
        /*0070*/ 	.byte	0x00, 0x00, 0x00, 0x00, 0x00, 0x00, 0xf0, 0x3f, 0x00, 0x00, 0x00, 0x00, 0x00, 0x00, 0x00, 0x00
	.type		__cudart_i2opi_d,@object
	.size		__cudart_i2opi_d,(.L_0 - __cudart_i2opi_d)
__cudart_i2opi_d:
        /* <DEDUP_REMOVED lines=9> */
.L_0:


//--------------------- .nv.shared.reserved.0     --------------------------
	.section	.nv.shared.reserved.0,"aw",@nobits
	.weak		__nv_reservedSMEM_offset_0_alias
	.size		__nv_reservedSMEM_offset_0_alias, 0, 64
	.other		__nv_reservedSMEM_offset_0_alias,@"STO_CUDA_RESERVED_SHARED STV_DEFAULT"
__nv_reservedSMEM_offset_0_alias:
	.zero		0
	.zero		64


//--------------------- .nv.constant0._Z14col_sum_kernelPKdjjPd --------------------------
	.section	.nv.constant0._Z14col_sum_kernelPKdjjPd,"a",@progbits
	.sectionflags	@""
	.align	4
.nv.constant0._Z14col_sum_kernelPKdjjPd:
	.zero		920


//--------------------- .nv.constant0._Z11imag_kernelPK7double2jjPd --------------------------
	.section	.nv.constant0._Z11imag_kernelPK7double2jjPd,"a",@progbits
	.sectionflags	@""
	.align	4
.nv.constant0._Z11imag_kernelPK7double2jjPd:
	.zero		920


//--------------------- .nv.constant0._Z11real_kernelPK7double2jjPd --------------------------
	.section	.nv.constant0._Z11real_kernelPK7double2jjPd,"a",@progbits
	.sectionflags	@""
	.align	4
.nv.constant0._Z11real_kernelPK7double2jjPd:
	.zero		920


//--------------------- .nv.constant0._Z10exp_kernelPK7double2jjPS_ --------------------------
	.section	.nv.constant0._Z10exp_kernelPK7double2jjPS_,"a",@progbits
	.sectionflags	@""
	.align	4
.nv.constant0._Z10exp_kernelPK7double2jjPS_:
	.zero		920


//--------------------- .nv.constant0._Z24calc_singular_inv_kernelPdjjdP7double2 --------------------------
	.section	.nv.constant0._Z24calc_singular_inv_kernelPdjjdP7double2,"a",@progbits
	.sectionflags	@""
	.align	4
.nv.constant0._Z24calc_singular_inv_kernelPdjjdP7double2:
	.zero		928


//--------------------- .nv.constant0._Z11conj_kernelPK7double2jjPS_ --------------------------
	.section	.nv.constant0._Z11conj_kernelPK7double2jjPS_,"a",@progbits
	.sectionflags	@""
	.align	4
.nv.constant0._Z11conj_kernelPK7double2jjPS_:
	.zero		920


//--------------------- .nv.constant0._Z10pow_kernelPKddjjPd --------------------------
	.section	.nv.constant0._Z10pow_kernelPKddjjPd,"a",@progbits
	.sectionflags	@""
	.align	4
.nv.constant0._Z10pow_kernelPKddjjPd:
	.zero		928


//--------------------- .nv.constant0._Z19make_complex_kernelPKdS0_jjP7double2 --------------------------
	.section	.nv.constant0._Z19make_complex_kernelPKdS0_jjP7double2,"a",@progbits
	.sectionflags	@""
	.align	4
.nv.constant0._Z19make_complex_kernelPKdS0_jjP7double2:
	.zero		928


//--------------------- .nv.constant0._Z11sqrt_kernelPKdjjPd --------------------------
	.section	.nv.constant0._Z11sqrt_kernelPKdjjPd,"a",@progbits
	.sectionflags	@""
	.align	4
.nv.constant0._Z11sqrt_kernelPKdjjPd:
	.zero		920


//--------------------- .nv.constant0._Z10abs_kernelPK7double2jjPd --------------------------
	.section	.nv.constant0._Z10abs_kernelPK7double2jjPd,"a",@progbits
	.sectionflags	@""
	.align	4
.nv.constant0._Z10abs_kernelPK7double2jjPd:
	.zero		920


//--------------------- .nv.constant0._Z23hadamard_product_kernelPK7double2S1_jjPS_ --------------------------
	.section	.nv.constant0._Z23hadamard_product_kernelPK7double2S1_jjPS_,"a",@progbits
	.sectionflags	@""
	.align	4
.nv.constant0._Z23hadamard_product_kernelPK7double2S1_jjPS_:
	.zero		928


//--------------------- .nv.constant0._Z17reciprocal_kernelPK7double2jjPS_ --------------------------
	.section	.nv.constant0._Z17reciprocal_kernelPK7double2jjPS_,"a",@progbits
	.sectionflags	@""
	.align	4
.nv.constant0._Z17reciprocal_kernelPK7double2jjPS_:
	.zero		920


//--------------------- .nv.constant0._Z19set_diagonal_kernelPKdjPd --------------------------
	.section	.nv.constant0._Z19set_diagonal_kernelPKdjPd,"a",@progbits
	.sectionflags	@""
	.align	4
.nv.constant0._Z19set_diagonal_kernelPKdjPd:
	.zero		920


//--------------------- .nv.constant0._Z21set_diagonal_kernel_cPK7double2jPS_ --------------------------
	.section	.nv.constant0._Z21set_diagonal_kernel_cPK7double2jPS_,"a",@progbits
	.sectionflags	@""
	.align	4
.nv.constant0._Z21set_diagonal_kernel_cPK7double2jPS_:
	.zero		920


//--------------------- .nv.constant0._Z19get_diagonal_kernelPKdjjPd --------------------------
	.section	.nv.constant0._Z19get_diagonal_kernelPKdjjPd,"a",@progbits
	.sectionflags	@""
	.align	4
.nv.constant0._Z19get_diagonal_kernelPKdjjPd:
	.zero		920


//--------------------- .nv.constant0._Z19get_diagonal_kernelPK7double2jjPS_ --------------------------
	.section	.nv.constant0._Z19get_diagonal_kernelPK7double2jjPS_,"a",@progbits
	.sectionflags	@""
	.align	4
.nv.constant0._Z19get_diagonal_kernelPK7double2jjPS_:
	.zero		920


//--------------------- .nv.constant0._Z26cu_gspat_normalize2_kernelPK7double2S1_jPS_ --------------------------
	.section	.nv.constant0._Z26cu_gspat_normalize2_kernelPK7double2S1_jPS_,"a",@progbits
	.sectionflags	@""
	.align	4
.nv.constant0._Z26cu_gspat_normalize2_kernelPK7double2S1_jPS_:
	.zero		928


//--------------------- .nv.constant0._Z25cu_gspat_normalize_kernelPK7double2S1_jPS_ --------------------------
	.section	.nv.constant0._Z25cu_gspat_normalize_kernelPK7double2S1_jPS_,"a",@progbits
	.sectionflags	@""
	.align	4
.nv.constant0._Z25cu_gspat_normalize_kernelPK7double2S1_jPS_:
	.zero		928


//--------------------- .nv.constant0._Z22cu_gs_normalize_kernelPK7double2jPS_ --------------------------
	.section	.nv.constant0._Z22cu_gs_normalize_kernelPK7double2jPS_,"a",@progbits
	.sectionflags	@""
	.align	4
.nv.constant0._Z22cu_gs_normalize_kernelPK7double2jPS_:
	.zero		920


//--------------------- SYMBOLS --------------------------

	.type		.nv.reservedSmem.offset0,@object
	.size		.nv.reservedSmem.offset0,0x4
